//
// Generated by NVIDIA NVVM Compiler
//
// Compiler Build ID: CL-36424714
// Cuda compilation tools, release 13.0, V13.0.88
// Based on NVVM 20.0.0
//

.version 9.0
.target sm_100
.address_size 64

	// .globl	steel_gemm_batched_kernel
// _ZZ25steel_gemm_batched_kernelE2As has been demoted
// _ZZ25steel_gemm_batched_kernelE2Bs has been demoted
// _ZZ33steel_gemm_strided_batched_kernelE2As has been demoted
// _ZZ33steel_gemm_strided_batched_kernelE2Bs has been demoted
// _ZZ34steel_gemm_variable_batched_kernelE2As has been demoted
// _ZZ34steel_gemm_variable_batched_kernelE2Bs has been demoted
// _ZZ25steel_gemm_grouped_kernelE2As has been demoted
// _ZZ25steel_gemm_grouped_kernelE2Bs has been demoted
// _ZZ34steel_gemm_segmented_reduce_kernelE2As has been demoted
// _ZZ34steel_gemm_segmented_reduce_kernelE2Bs has been demoted
// _ZZ34steel_gemm_segmented_reduce_kernelE7seg_ids has been demoted
// _ZZ24steel_gemm_ragged_kernelE2As has been demoted
// _ZZ24steel_gemm_ragged_kernelE2Bs has been demoted

.visible .entry steel_gemm_batched_kernel(
	.param .u64 .ptr .align 1 steel_gemm_batched_kernel_param_0,
	.param .u64 .ptr .align 1 steel_gemm_batched_kernel_param_1,
	.param .u64 .ptr .align 1 steel_gemm_batched_kernel_param_2,
	.param .u32 steel_gemm_batched_kernel_param_3,
	.param .u32 steel_gemm_batched_kernel_param_4,
	.param .u32 steel_gemm_batched_kernel_param_5,
	.param .u32 steel_gemm_batched_kernel_param_6,
	.param .f32 steel_gemm_batched_kernel_param_7,
	.param .f32 steel_gemm_batched_kernel_param_8
)
{
	.reg .pred 	%p<22>;
	.reg .b32 	%r<80>;
	.reg .b32 	%f<189>;
	.reg .b64 	%rd<17>;
	// demoted variable
	.shared .align 4 .b8 _ZZ25steel_gemm_batched_kernelE2As[4352];
	// demoted variable
	.shared .align 4 .b8 _ZZ25steel_gemm_batched_kernelE2Bs[4160];
	ld.param.u64 	%rd6, [steel_gemm_batched_kernel_param_2];
	ld.param.u32 	%r37, [steel_gemm_batched_kernel_param_3];
	ld.param.u32 	%r34, [steel_gemm_batched_kernel_param_4];
	ld.param.u32 	%r35, [steel_gemm_batched_kernel_param_5];
	ld.param.u32 	%r36, [steel_gemm_batched_kernel_param_6];
	ld.param.f32 	%f17, [steel_gemm_batched_kernel_param_7];
	ld.param.f32 	%f18, [steel_gemm_batched_kernel_param_8];
	cvta.to.global.u64 	%rd1, %rd6;
	mov.u32 	%r1, %ctaid.z;
	mov.u32 	%r2, %tid.x;
	setp.ge.s32 	%p1, %r1, %r37;
	@%p1 bra 	$L__BB0_30;
	mov.u32 	%r38, %ctaid.y;
	mov.u32 	%r39, %ctaid.x;
	shr.u32 	%r3, %r2, 4;
	shl.b32 	%r40, %r2, 2;
	and.b32  	%r41, %r40, 60;
	shl.b32 	%r4, %r39, 6;
	or.b32  	%r5, %r4, %r3;
	shl.b32 	%r6, %r38, 6;
	or.b32  	%r7, %r41, %r6;
	mul.lo.s32 	%r8, %r34, %r1;
	setp.lt.s32 	%p2, %r36, 1;
	mov.f32 	%f185, 0f00000000;
	mov.f32 	%f186, %f185;
	mov.f32 	%f187, %f185;
	mov.f32 	%f188, %f185;
	@%p2 bra 	$L__BB0_12;
	add.s32 	%r43, %r36, 15;
	shr.u32 	%r9, %r43, 4;
	and.b32  	%r10, %r2, 15;
	and.b32  	%r44, %r2, 63;
	add.s32 	%r11, %r44, %r6;
	and.b32  	%r46, %r40, 252;
	mov.u32 	%r47, _ZZ25steel_gemm_batched_kernelE2Bs;
	add.s32 	%r12, %r47, %r46;
	add.s32 	%r48, %r3, %r8;
	add.s32 	%r49, %r48, %r4;
	mad.lo.s32 	%r13, %r36, %r49, %r10;
	shl.b32 	%r14, %r36, 4;
	mul.lo.s32 	%r15, %r36, %r1;
	mov.b32 	%r74, 0;
	mov.f32 	%f185, 0f00000000;
$L__BB0_3:
	shr.u32 	%r50, %r2, 4;
	shl.b32 	%r51, %r10, 2;
	mad.lo.s32 	%r52, %r50, 68, %r51;
	mov.u32 	%r53, _ZZ25steel_gemm_batched_kernelE2As;
	add.s32 	%r77, %r53, %r52;
	shl.b32 	%r18, %r74, 4;
	add.s32 	%r76, %r13, %r18;
	add.s32 	%r55, %r10, %r18;
	mov.u32 	%r75, %r5;
	mov.u32 	%r78, %r2;
$L__BB0_4:
	setp.ge.s32 	%p3, %r55, %r36;
	setp.ge.s32 	%p4, %r75, %r34;
	mov.f32 	%f183, 0f00000000;
	or.pred  	%p5, %p4, %p3;
	@%p5 bra 	$L__BB0_6;
	ld.param.u64 	%rd15, [steel_gemm_batched_kernel_param_0];
	cvta.to.global.u64 	%rd7, %rd15;
	mul.wide.s32 	%rd8, %r76, 4;
	add.s64 	%rd9, %rd7, %rd8;
	ld.global.nc.f32 	%f183, [%rd9];
$L__BB0_6:
	st.shared.f32 	[%r77], %f183;
	add.s32 	%r24, %r78, 256;
	add.s32 	%r77, %r77, 1088;
	add.s32 	%r76, %r76, %r14;
	add.s32 	%r75, %r75, 16;
	setp.lt.u32 	%p6, %r78, 768;
	mov.u32 	%r78, %r24;
	@%p6 bra 	$L__BB0_4;
	mov.u32 	%r79, %r2;
$L__BB0_8:
	setp.ge.s32 	%p7, %r11, %r35;
	shr.u32 	%r29, %r79, 6;
	add.s32 	%r30, %r29, %r18;
	setp.ge.s32 	%p8, %r30, %r36;
	mov.f32 	%f184, 0f00000000;
	or.pred  	%p9, %p8, %p7;
	@%p9 bra 	$L__BB0_10;
	ld.param.u64 	%rd16, [steel_gemm_batched_kernel_param_1];
	add.s32 	%r57, %r30, %r15;
	mad.lo.s32 	%r58, %r57, %r35, %r11;
	cvta.to.global.u64 	%rd10, %rd16;
	mul.wide.s32 	%rd11, %r58, 4;
	add.s64 	%rd12, %rd10, %rd11;
	ld.global.nc.f32 	%f184, [%rd12];
$L__BB0_10:
	mad.lo.s32 	%r59, %r29, 260, %r12;
	st.shared.f32 	[%r59], %f184;
	add.s32 	%r31, %r79, 256;
	setp.lt.u32 	%p10, %r79, 768;
	mov.u32 	%r79, %r31;
	@%p10 bra 	$L__BB0_8;
	bar.sync 	0;
	shr.u32 	%r60, %r2, 4;
	mov.u32 	%r61, _ZZ25steel_gemm_batched_kernelE2As;
	mad.lo.s32 	%r62, %r60, 68, %r61;
	ld.shared.f32 	%f23, [%r62];
	shl.b32 	%r63, %r2, 4;
	and.b32  	%r64, %r63, 240;
	mov.u32 	%r65, _ZZ25steel_gemm_batched_kernelE2Bs;
	add.s32 	%r66, %r65, %r64;
	ld.shared.f32 	%f24, [%r66];
	fma.rn.f32 	%f25, %f23, %f24, %f188;
	ld.shared.f32 	%f26, [%r66+4];
	fma.rn.f32 	%f27, %f23, %f26, %f187;
	ld.shared.f32 	%f28, [%r66+8];
	fma.rn.f32 	%f29, %f23, %f28, %f186;
	ld.shared.f32 	%f30, [%r66+12];
	fma.rn.f32 	%f31, %f23, %f30, %f185;
	ld.shared.f32 	%f32, [%r62+4];
	ld.shared.f32 	%f33, [%r66+260];
	fma.rn.f32 	%f34, %f32, %f33, %f25;
	ld.shared.f32 	%f35, [%r66+264];
	fma.rn.f32 	%f36, %f32, %f35, %f27;
	ld.shared.f32 	%f37, [%r66+268];
	fma.rn.f32 	%f38, %f32, %f37, %f29;
	ld.shared.f32 	%f39, [%r66+272];
	fma.rn.f32 	%f40, %f32, %f39, %f31;
	ld.shared.f32 	%f41, [%r62+8];
	ld.shared.f32 	%f42, [%r66+520];
	fma.rn.f32 	%f43, %f41, %f42, %f34;
	ld.shared.f32 	%f44, [%r66+524];
	fma.rn.f32 	%f45, %f41, %f44, %f36;
	ld.shared.f32 	%f46, [%r66+528];
	fma.rn.f32 	%f47, %f41, %f46, %f38;
	ld.shared.f32 	%f48, [%r66+532];
	fma.rn.f32 	%f49, %f41, %f48, %f40;
	ld.shared.f32 	%f50, [%r62+12];
	ld.shared.f32 	%f51, [%r66+780];
	fma.rn.f32 	%f52, %f50, %f51, %f43;
	ld.shared.f32 	%f53, [%r66+784];
	fma.rn.f32 	%f54, %f50, %f53, %f45;
	ld.shared.f32 	%f55, [%r66+788];
	fma.rn.f32 	%f56, %f50, %f55, %f47;
	ld.shared.f32 	%f57, [%r66+792];
	fma.rn.f32 	%f58, %f50, %f57, %f49;
	ld.shared.f32 	%f59, [%r62+16];
	ld.shared.f32 	%f60, [%r66+1040];
	fma.rn.f32 	%f61, %f59, %f60, %f52;
	ld.shared.f32 	%f62, [%r66+1044];
	fma.rn.f32 	%f63, %f59, %f62, %f54;
	ld.shared.f32 	%f64, [%r66+1048];
	fma.rn.f32 	%f65, %f59, %f64, %f56;
	ld.shared.f32 	%f66, [%r66+1052];
	fma.rn.f32 	%f67, %f59, %f66, %f58;
	ld.shared.f32 	%f68, [%r62+20];
	ld.shared.f32 	%f69, [%r66+1300];
	fma.rn.f32 	%f70, %f68, %f69, %f61;
	ld.shared.f32 	%f71, [%r66+1304];
	fma.rn.f32 	%f72, %f68, %f71, %f63;
	ld.shared.f32 	%f73, [%r66+1308];
	fma.rn.f32 	%f74, %f68, %f73, %f65;
	ld.shared.f32 	%f75, [%r66+1312];
	fma.rn.f32 	%f76, %f68, %f75, %f67;
	ld.shared.f32 	%f77, [%r62+24];
	ld.shared.f32 	%f78, [%r66+1560];
	fma.rn.f32 	%f79, %f77, %f78, %f70;
	ld.shared.f32 	%f80, [%r66+1564];
	fma.rn.f32 	%f81, %f77, %f80, %f72;
	ld.shared.f32 	%f82, [%r66+1568];
	fma.rn.f32 	%f83, %f77, %f82, %f74;
	ld.shared.f32 	%f84, [%r66+1572];
	fma.rn.f32 	%f85, %f77, %f84, %f76;
	ld.shared.f32 	%f86, [%r62+28];
	ld.shared.f32 	%f87, [%r66+1820];
	fma.rn.f32 	%f88, %f86, %f87, %f79;
	ld.shared.f32 	%f89, [%r66+1824];
	fma.rn.f32 	%f90, %f86, %f89, %f81;
	ld.shared.f32 	%f91, [%r66+1828];
	fma.rn.f32 	%f92, %f86, %f91, %f83;
	ld.shared.f32 	%f93, [%r66+1832];
	fma.rn.f32 	%f94, %f86, %f93, %f85;
	ld.shared.f32 	%f95, [%r62+32];
	ld.shared.f32 	%f96, [%r66+2080];
	fma.rn.f32 	%f97, %f95, %f96, %f88;
	ld.shared.f32 	%f98, [%r66+2084];
	fma.rn.f32 	%f99, %f95, %f98, %f90;
	ld.shared.f32 	%f100, [%r66+2088];
	fma.rn.f32 	%f101, %f95, %f100, %f92;
	ld.shared.f32 	%f102, [%r66+2092];
	fma.rn.f32 	%f103, %f95, %f102, %f94;
	ld.shared.f32 	%f104, [%r62+36];
	ld.shared.f32 	%f105, [%r66+2340];
	fma.rn.f32 	%f106, %f104, %f105, %f97;
	ld.shared.f32 	%f107, [%r66+2344];
	fma.rn.f32 	%f108, %f104, %f107, %f99;
	ld.shared.f32 	%f109, [%r66+2348];
	fma.rn.f32 	%f110, %f104, %f109, %f101;
	ld.shared.f32 	%f111, [%r66+2352];
	fma.rn.f32 	%f112, %f104, %f111, %f103;
	ld.shared.f32 	%f113, [%r62+40];
	ld.shared.f32 	%f114, [%r66+2600];
	fma.rn.f32 	%f115, %f113, %f114, %f106;
	ld.shared.f32 	%f116, [%r66+2604];
	fma.rn.f32 	%f117, %f113, %f116, %f108;
	ld.shared.f32 	%f118, [%r66+2608];
	fma.rn.f32 	%f119, %f113, %f118, %f110;
	ld.shared.f32 	%f120, [%r66+2612];
	fma.rn.f32 	%f121, %f113, %f120, %f112;
	ld.shared.f32 	%f122, [%r62+44];
	ld.shared.f32 	%f123, [%r66+2860];
	fma.rn.f32 	%f124, %f122, %f123, %f115;
	ld.shared.f32 	%f125, [%r66+2864];
	fma.rn.f32 	%f126, %f122, %f125, %f117;
	ld.shared.f32 	%f127, [%r66+2868];
	fma.rn.f32 	%f128, %f122, %f127, %f119;
	ld.shared.f32 	%f129, [%r66+2872];
	fma.rn.f32 	%f130, %f122, %f129, %f121;
	ld.shared.f32 	%f131, [%r62+48];
	ld.shared.f32 	%f132, [%r66+3120];
	fma.rn.f32 	%f133, %f131, %f132, %f124;
	ld.shared.f32 	%f134, [%r66+3124];
	fma.rn.f32 	%f135, %f131, %f134, %f126;
	ld.shared.f32 	%f136, [%r66+3128];
	fma.rn.f32 	%f137, %f131, %f136, %f128;
	ld.shared.f32 	%f138, [%r66+3132];
	fma.rn.f32 	%f139, %f131, %f138, %f130;
	ld.shared.f32 	%f140, [%r62+52];
	ld.shared.f32 	%f141, [%r66+3380];
	fma.rn.f32 	%f142, %f140, %f141, %f133;
	ld.shared.f32 	%f143, [%r66+3384];
	fma.rn.f32 	%f144, %f140, %f143, %f135;
	ld.shared.f32 	%f145, [%r66+3388];
	fma.rn.f32 	%f146, %f140, %f145, %f137;
	ld.shared.f32 	%f147, [%r66+3392];
	fma.rn.f32 	%f148, %f140, %f147, %f139;
	ld.shared.f32 	%f149, [%r62+56];
	ld.shared.f32 	%f150, [%r66+3640];
	fma.rn.f32 	%f151, %f149, %f150, %f142;
	ld.shared.f32 	%f152, [%r66+3644];
	fma.rn.f32 	%f153, %f149, %f152, %f144;
	ld.shared.f32 	%f154, [%r66+3648];
	fma.rn.f32 	%f155, %f149, %f154, %f146;
	ld.shared.f32 	%f156, [%r66+3652];
	fma.rn.f32 	%f157, %f149, %f156, %f148;
	ld.shared.f32 	%f158, [%r62+60];
	ld.shared.f32 	%f159, [%r66+3900];
	fma.rn.f32 	%f188, %f158, %f159, %f151;
	ld.shared.f32 	%f160, [%r66+3904];
	fma.rn.f32 	%f187, %f158, %f160, %f153;
	ld.shared.f32 	%f161, [%r66+3908];
	fma.rn.f32 	%f186, %f158, %f161, %f155;
	ld.shared.f32 	%f162, [%r66+3912];
	fma.rn.f32 	%f185, %f158, %f162, %f157;
	bar.sync 	0;
	add.s32 	%r74, %r74, 1;
	setp.ne.s32 	%p11, %r74, %r9;
	@%p11 bra 	$L__BB0_3;
$L__BB0_12:
	setp.ge.s32 	%p12, %r5, %r34;
	@%p12 bra 	$L__BB0_30;
	setp.eq.f32 	%p13, %f18, 0f00000000;
	mad.lo.s32 	%r67, %r35, %r5, %r7;
	mad.lo.s32 	%r33, %r8, %r35, %r67;
	@%p13 bra 	$L__BB0_22;
	setp.ge.s32 	%p18, %r7, %r35;
	mul.wide.s32 	%rd14, %r33, 4;
	add.s64 	%rd2, %rd1, %rd14;
	@%p18 bra 	$L__BB0_16;
	ld.global.f32 	%f167, [%rd2];
	mul.f32 	%f168, %f18, %f167;
	fma.rn.f32 	%f169, %f17, %f188, %f168;
	st.global.f32 	[%rd2], %f169;
$L__BB0_16:
	add.s32 	%r71, %r7, 1;
	setp.ge.s32 	%p19, %r71, %r35;
	@%p19 bra 	$L__BB0_18;
	ld.global.f32 	%f170, [%rd2+4];
	mul.f32 	%f171, %f18, %f170;
	fma.rn.f32 	%f172, %f17, %f187, %f171;
	st.global.f32 	[%rd2+4], %f172;
$L__BB0_18:
	add.s32 	%r72, %r7, 2;
	setp.ge.s32 	%p20, %r72, %r35;
	@%p20 bra 	$L__BB0_20;
	ld.global.f32 	%f173, [%rd2+8];
	mul.f32 	%f174, %f18, %f173;
	fma.rn.f32 	%f175, %f17, %f186, %f174;
	st.global.f32 	[%rd2+8], %f175;
$L__BB0_20:
	add.s32 	%r73, %r7, 3;
	setp.ge.s32 	%p21, %r73, %r35;
	@%p21 bra 	$L__BB0_30;
	ld.global.f32 	%f176, [%rd2+12];
	mul.f32 	%f177, %f18, %f176;
	fma.rn.f32 	%f178, %f17, %f185, %f177;
	st.global.f32 	[%rd2+12], %f178;
	bra.uni 	$L__BB0_30;
$L__BB0_22:
	setp.ge.s32 	%p14, %r7, %r35;
	mul.wide.s32 	%rd13, %r33, 4;
	add.s64 	%rd3, %rd1, %rd13;
	@%p14 bra 	$L__BB0_24;
	mul.f32 	%f163, %f17, %f188;
	st.global.f32 	[%rd3], %f163;
$L__BB0_24:
	add.s32 	%r68, %r7, 1;
	setp.ge.s32 	%p15, %r68, %r35;
	@%p15 bra 	$L__BB0_26;
	mul.f32 	%f164, %f17, %f187;
	st.global.f32 	[%rd3+4], %f164;
$L__BB0_26:
	add.s32 	%r69, %r7, 2;
	setp.ge.s32 	%p16, %r69, %r35;
	@%p16 bra 	$L__BB0_28;
	mul.f32 	%f165, %f17, %f186;
	st.global.f32 	[%rd3+8], %f165;
$L__BB0_28:
	add.s32 	%r70, %r7, 3;
	setp.ge.s32 	%p17, %r70, %r35;
	@%p17 bra 	$L__BB0_30;
	mul.f32 	%f166, %f17, %f185;
	st.global.f32 	[%rd3+12], %f166;
$L__BB0_30:
	ret;

}
	// .globl	steel_gemm_strided_batched_kernel
.visible .entry steel_gemm_strided_batched_kernel(
	.param .u64 .ptr .align 1 steel_gemm_strided_batched_kernel_param_0,
	.param .u64 .ptr .align 1 steel_gemm_strided_batched_kernel_param_1,
	.param .u64 .ptr .align 1 steel_gemm_strided_batched_kernel_param_2,
	.param .u32 steel_gemm_strided_batched_kernel_param_3,
	.param .u32 steel_gemm_strided_batched_kernel_param_4,
	.param .u32 steel_gemm_strided_batched_kernel_param_5,
	.param .u32 steel_gemm_strided_batched_kernel_param_6,
	.param .u64 steel_gemm_strided_batched_kernel_param_7,
	.param .u64 steel_gemm_strided_batched_kernel_param_8,
	.param .u64 steel_gemm_strided_batched_kernel_param_9,
	.param .f32 steel_gemm_strided_batched_kernel_param_10,
	.param .f32 steel_gemm_strided_batched_kernel_param_11
)
{
	.reg .pred 	%p<22>;
	.reg .b32 	%r<72>;
	.reg .b32 	%f<189>;
	.reg .b64 	%rd<28>;
	// demoted variable
	.shared .align 4 .b8 _ZZ33steel_gemm_strided_batched_kernelE2As[4352];
	// demoted variable
	.shared .align 4 .b8 _ZZ33steel_gemm_strided_batched_kernelE2Bs[4160];
	ld.param.u64 	%rd8, [steel_gemm_strided_batched_kernel_param_0];
	ld.param.u64 	%rd9, [steel_gemm_strided_batched_kernel_param_1];
	ld.param.u64 	%rd10, [steel_gemm_strided_batched_kernel_param_2];
	ld.param.u32 	%r36, [steel_gemm_strided_batched_kernel_param_3];
	ld.param.u32 	%r33, [steel_gemm_strided_batched_kernel_param_4];
	ld.param.u32 	%r34, [steel_gemm_strided_batched_kernel_param_5];
	ld.param.u32 	%r35, [steel_gemm_strided_batched_kernel_param_6];
	ld.param.u64 	%rd11, [steel_gemm_strided_batched_kernel_param_7];
	ld.param.u64 	%rd12, [steel_gemm_strided_batched_kernel_param_8];
	ld.param.u64 	%rd13, [steel_gemm_strided_batched_kernel_param_9];
	ld.param.f32 	%f17, [steel_gemm_strided_batched_kernel_param_10];
	ld.param.f32 	%f18, [steel_gemm_strided_batched_kernel_param_11];
	mov.u32 	%r1, %ctaid.z;
	mov.u32 	%r2, %tid.x;
	setp.ge.s32 	%p1, %r1, %r36;
	@%p1 bra 	$L__BB1_30;
	mov.u32 	%r37, %ctaid.y;
	mov.u32 	%r38, %ctaid.x;
	cvta.to.global.u64 	%rd14, %rd10;
	shr.u32 	%r3, %r2, 4;
	shl.b32 	%r39, %r2, 2;
	and.b32  	%r4, %r39, 60;
	shl.b32 	%r40, %r38, 6;
	or.b32  	%r5, %r40, %r3;
	shl.b32 	%r6, %r37, 6;
	or.b32  	%r7, %r4, %r6;
	cvt.u64.u32 	%rd15, %r1;
	mul.lo.s64 	%rd1, %rd11, %rd15;
	mul.lo.s64 	%rd2, %rd12, %rd15;
	mul.lo.s64 	%rd16, %rd13, %rd15;
	shl.b64 	%rd17, %rd16, 2;
	add.s64 	%rd3, %rd14, %rd17;
	setp.lt.s32 	%p2, %r35, 1;
	mov.f32 	%f185, 0f00000000;
	mov.f32 	%f186, %f185;
	mov.f32 	%f187, %f185;
	mov.f32 	%f188, %f185;
	@%p2 bra 	$L__BB1_12;
	add.s32 	%r42, %r35, 15;
	shr.u32 	%r8, %r42, 4;
	and.b32  	%r9, %r2, 15;
	and.b32  	%r43, %r2, 63;
	shl.b32 	%r44, %r4, 2;
	mov.u32 	%r45, _ZZ33steel_gemm_strided_batched_kernelE2Bs;
	add.s32 	%r46, %r45, %r44;
	add.s32 	%r10, %r46, 3900;
	add.s32 	%r11, %r43, %r6;
	and.b32  	%r48, %r39, 252;
	add.s32 	%r12, %r45, %r48;
	mad.lo.s32 	%r50, %r3, 68, %r4;
	mov.u32 	%r51, _ZZ33steel_gemm_strided_batched_kernelE2As;
	add.s32 	%r13, %r51, %r50;
	mad.lo.s32 	%r14, %r35, %r5, %r9;
	shl.b32 	%r15, %r35, 4;
	cvta.to.global.u64 	%rd4, %rd9;
	cvta.to.global.u64 	%rd5, %rd8;
	mov.b32 	%r66, 0;
	mov.f32 	%f185, 0f00000000;
$L__BB1_3:
	shl.b32 	%r17, %r66, 4;
	add.s32 	%r68, %r14, %r17;
	add.s32 	%r53, %r9, %r17;
	mov.u32 	%r67, %r5;
	mov.u32 	%r69, %r13;
	mov.u32 	%r70, %r2;
$L__BB1_4:
	setp.ge.s32 	%p3, %r53, %r35;
	setp.ge.s32 	%p4, %r67, %r33;
	mov.f32 	%f183, 0f00000000;
	or.pred  	%p5, %p4, %p3;
	@%p5 bra 	$L__BB1_6;
	cvt.u64.u32 	%rd18, %r68;
	add.s64 	%rd19, %rd1, %rd18;
	shl.b64 	%rd20, %rd19, 2;
	add.s64 	%rd21, %rd5, %rd20;
	ld.global.nc.f32 	%f183, [%rd21];
$L__BB1_6:
	st.shared.f32 	[%r69], %f183;
	add.s32 	%r23, %r70, 256;
	add.s32 	%r69, %r69, 1088;
	add.s32 	%r68, %r68, %r15;
	add.s32 	%r67, %r67, 16;
	setp.lt.u32 	%p6, %r70, 768;
	mov.u32 	%r70, %r23;
	@%p6 bra 	$L__BB1_4;
	mov.u32 	%r71, %r2;
$L__BB1_8:
	setp.ge.s32 	%p7, %r11, %r34;
	shr.u32 	%r28, %r71, 6;
	add.s32 	%r29, %r28, %r17;
	setp.ge.s32 	%p8, %r29, %r35;
	mov.f32 	%f184, 0f00000000;
	or.pred  	%p9, %p8, %p7;
	@%p9 bra 	$L__BB1_10;
	mad.lo.s32 	%r55, %r29, %r34, %r11;
	cvt.s64.s32 	%rd22, %r55;
	add.s64 	%rd23, %rd2, %rd22;
	shl.b64 	%rd24, %rd23, 2;
	add.s64 	%rd25, %rd4, %rd24;
	ld.global.nc.f32 	%f184, [%rd25];
$L__BB1_10:
	mad.lo.s32 	%r56, %r28, 260, %r12;
	st.shared.f32 	[%r56], %f184;
	add.s32 	%r30, %r71, 256;
	setp.lt.u32 	%p10, %r71, 768;
	mov.u32 	%r71, %r30;
	@%p10 bra 	$L__BB1_8;
	bar.sync 	0;
	shr.u32 	%r57, %r2, 4;
	mov.u32 	%r58, _ZZ33steel_gemm_strided_batched_kernelE2As;
	mad.lo.s32 	%r59, %r57, 68, %r58;
	ld.shared.f32 	%f23, [%r59];
	ld.shared.f32 	%f24, [%r10+-3900];
	fma.rn.f32 	%f25, %f23, %f24, %f188;
	ld.shared.f32 	%f26, [%r10+-3896];
	fma.rn.f32 	%f27, %f23, %f26, %f187;
	ld.shared.f32 	%f28, [%r10+-3892];
	fma.rn.f32 	%f29, %f23, %f28, %f186;
	ld.shared.f32 	%f30, [%r10+-3888];
	fma.rn.f32 	%f31, %f23, %f30, %f185;
	ld.shared.f32 	%f32, [%r59+4];
	ld.shared.f32 	%f33, [%r10+-3640];
	fma.rn.f32 	%f34, %f32, %f33, %f25;
	ld.shared.f32 	%f35, [%r10+-3636];
	fma.rn.f32 	%f36, %f32, %f35, %f27;
	ld.shared.f32 	%f37, [%r10+-3632];
	fma.rn.f32 	%f38, %f32, %f37, %f29;
	ld.shared.f32 	%f39, [%r10+-3628];
	fma.rn.f32 	%f40, %f32, %f39, %f31;
	ld.shared.f32 	%f41, [%r59+8];
	ld.shared.f32 	%f42, [%r10+-3380];
	fma.rn.f32 	%f43, %f41, %f42, %f34;
	ld.shared.f32 	%f44, [%r10+-3376];
	fma.rn.f32 	%f45, %f41, %f44, %f36;
	ld.shared.f32 	%f46, [%r10+-3372];
	fma.rn.f32 	%f47, %f41, %f46, %f38;
	ld.shared.f32 	%f48, [%r10+-3368];
	fma.rn.f32 	%f49, %f41, %f48, %f40;
	ld.shared.f32 	%f50, [%r59+12];
	ld.shared.f32 	%f51, [%r10+-3120];
	fma.rn.f32 	%f52, %f50, %f51, %f43;
	ld.shared.f32 	%f53, [%r10+-3116];
	fma.rn.f32 	%f54, %f50, %f53, %f45;
	ld.shared.f32 	%f55, [%r10+-3112];
	fma.rn.f32 	%f56, %f50, %f55, %f47;
	ld.shared.f32 	%f57, [%r10+-3108];
	fma.rn.f32 	%f58, %f50, %f57, %f49;
	ld.shared.f32 	%f59, [%r59+16];
	ld.shared.f32 	%f60, [%r10+-2860];
	fma.rn.f32 	%f61, %f59, %f60, %f52;
	ld.shared.f32 	%f62, [%r10+-2856];
	fma.rn.f32 	%f63, %f59, %f62, %f54;
	ld.shared.f32 	%f64, [%r10+-2852];
	fma.rn.f32 	%f65, %f59, %f64, %f56;
	ld.shared.f32 	%f66, [%r10+-2848];
	fma.rn.f32 	%f67, %f59, %f66, %f58;
	ld.shared.f32 	%f68, [%r59+20];
	ld.shared.f32 	%f69, [%r10+-2600];
	fma.rn.f32 	%f70, %f68, %f69, %f61;
	ld.shared.f32 	%f71, [%r10+-2596];
	fma.rn.f32 	%f72, %f68, %f71, %f63;
	ld.shared.f32 	%f73, [%r10+-2592];
	fma.rn.f32 	%f74, %f68, %f73, %f65;
	ld.shared.f32 	%f75, [%r10+-2588];
	fma.rn.f32 	%f76, %f68, %f75, %f67;
	ld.shared.f32 	%f77, [%r59+24];
	ld.shared.f32 	%f78, [%r10+-2340];
	fma.rn.f32 	%f79, %f77, %f78, %f70;
	ld.shared.f32 	%f80, [%r10+-2336];
	fma.rn.f32 	%f81, %f77, %f80, %f72;
	ld.shared.f32 	%f82, [%r10+-2332];
	fma.rn.f32 	%f83, %f77, %f82, %f74;
	ld.shared.f32 	%f84, [%r10+-2328];
	fma.rn.f32 	%f85, %f77, %f84, %f76;
	ld.shared.f32 	%f86, [%r59+28];
	ld.shared.f32 	%f87, [%r10+-2080];
	fma.rn.f32 	%f88, %f86, %f87, %f79;
	ld.shared.f32 	%f89, [%r10+-2076];
	fma.rn.f32 	%f90, %f86, %f89, %f81;
	ld.shared.f32 	%f91, [%r10+-2072];
	fma.rn.f32 	%f92, %f86, %f91, %f83;
	ld.shared.f32 	%f93, [%r10+-2068];
	fma.rn.f32 	%f94, %f86, %f93, %f85;
	ld.shared.f32 	%f95, [%r59+32];
	ld.shared.f32 	%f96, [%r10+-1820];
	fma.rn.f32 	%f97, %f95, %f96, %f88;
	ld.shared.f32 	%f98, [%r10+-1816];
	fma.rn.f32 	%f99, %f95, %f98, %f90;
	ld.shared.f32 	%f100, [%r10+-1812];
	fma.rn.f32 	%f101, %f95, %f100, %f92;
	ld.shared.f32 	%f102, [%r10+-1808];
	fma.rn.f32 	%f103, %f95, %f102, %f94;
	ld.shared.f32 	%f104, [%r59+36];
	ld.shared.f32 	%f105, [%r10+-1560];
	fma.rn.f32 	%f106, %f104, %f105, %f97;
	ld.shared.f32 	%f107, [%r10+-1556];
	fma.rn.f32 	%f108, %f104, %f107, %f99;
	ld.shared.f32 	%f109, [%r10+-1552];
	fma.rn.f32 	%f110, %f104, %f109, %f101;
	ld.shared.f32 	%f111, [%r10+-1548];
	fma.rn.f32 	%f112, %f104, %f111, %f103;
	ld.shared.f32 	%f113, [%r59+40];
	ld.shared.f32 	%f114, [%r10+-1300];
	fma.rn.f32 	%f115, %f113, %f114, %f106;
	ld.shared.f32 	%f116, [%r10+-1296];
	fma.rn.f32 	%f117, %f113, %f116, %f108;
	ld.shared.f32 	%f118, [%r10+-1292];
	fma.rn.f32 	%f119, %f113, %f118, %f110;
	ld.shared.f32 	%f120, [%r10+-1288];
	fma.rn.f32 	%f121, %f113, %f120, %f112;
	ld.shared.f32 	%f122, [%r59+44];
	ld.shared.f32 	%f123, [%r10+-1040];
	fma.rn.f32 	%f124, %f122, %f123, %f115;
	ld.shared.f32 	%f125, [%r10+-1036];
	fma.rn.f32 	%f126, %f122, %f125, %f117;
	ld.shared.f32 	%f127, [%r10+-1032];
	fma.rn.f32 	%f128, %f122, %f127, %f119;
	ld.shared.f32 	%f129, [%r10+-1028];
	fma.rn.f32 	%f130, %f122, %f129, %f121;
	ld.shared.f32 	%f131, [%r59+48];
	ld.shared.f32 	%f132, [%r10+-780];
	fma.rn.f32 	%f133, %f131, %f132, %f124;
	ld.shared.f32 	%f134, [%r10+-776];
	fma.rn.f32 	%f135, %f131, %f134, %f126;
	ld.shared.f32 	%f136, [%r10+-772];
	fma.rn.f32 	%f137, %f131, %f136, %f128;
	ld.shared.f32 	%f138, [%r10+-768];
	fma.rn.f32 	%f139, %f131, %f138, %f130;
	ld.shared.f32 	%f140, [%r59+52];
	ld.shared.f32 	%f141, [%r10+-520];
	fma.rn.f32 	%f142, %f140, %f141, %f133;
	ld.shared.f32 	%f143, [%r10+-516];
	fma.rn.f32 	%f144, %f140, %f143, %f135;
	ld.shared.f32 	%f145, [%r10+-512];
	fma.rn.f32 	%f146, %f140, %f145, %f137;
	ld.shared.f32 	%f147, [%r10+-508];
	fma.rn.f32 	%f148, %f140, %f147, %f139;
	ld.shared.f32 	%f149, [%r59+56];
	ld.shared.f32 	%f150, [%r10+-260];
	fma.rn.f32 	%f151, %f149, %f150, %f142;
	ld.shared.f32 	%f152, [%r10+-256];
	fma.rn.f32 	%f153, %f149, %f152, %f144;
	ld.shared.f32 	%f154, [%r10+-252];
	fma.rn.f32 	%f155, %f149, %f154, %f146;
	ld.shared.f32 	%f156, [%r10+-248];
	fma.rn.f32 	%f157, %f149, %f156, %f148;
	ld.shared.f32 	%f158, [%r59+60];
	ld.shared.f32 	%f159, [%r10];
	fma.rn.f32 	%f188, %f158, %f159, %f151;
	ld.shared.f32 	%f160, [%r10+4];
	fma.rn.f32 	%f187, %f158, %f160, %f153;
	ld.shared.f32 	%f161, [%r10+8];
	fma.rn.f32 	%f186, %f158, %f161, %f155;
	ld.shared.f32 	%f162, [%r10+12];
	fma.rn.f32 	%f185, %f158, %f162, %f157;
	bar.sync 	0;
	add.s32 	%r66, %r66, 1;
	setp.ne.s32 	%p11, %r66, %r8;
	@%p11 bra 	$L__BB1_3;
$L__BB1_12:
	setp.ge.s32 	%p12, %r5, %r33;
	@%p12 bra 	$L__BB1_30;
	setp.eq.f32 	%p13, %f18, 0f00000000;
	mad.lo.s32 	%r32, %r34, %r5, %r7;
	@%p13 bra 	$L__BB1_22;
	setp.ge.s32 	%p18, %r7, %r34;
	mul.wide.u32 	%rd27, %r32, 4;
	add.s64 	%rd6, %rd3, %rd27;
	@%p18 bra 	$L__BB1_16;
	ld.global.f32 	%f167, [%rd6];
	mul.f32 	%f168, %f18, %f167;
	fma.rn.f32 	%f169, %f17, %f188, %f168;
	st.global.f32 	[%rd6], %f169;
$L__BB1_16:
	add.s32 	%r63, %r7, 1;
	setp.ge.s32 	%p19, %r63, %r34;
	@%p19 bra 	$L__BB1_18;
	ld.global.f32 	%f170, [%rd6+4];
	mul.f32 	%f171, %f18, %f170;
	fma.rn.f32 	%f172, %f17, %f187, %f171;
	st.global.f32 	[%rd6+4], %f172;
$L__BB1_18:
	add.s32 	%r64, %r7, 2;
	setp.ge.s32 	%p20, %r64, %r34;
	@%p20 bra 	$L__BB1_20;
	ld.global.f32 	%f173, [%rd6+8];
	mul.f32 	%f174, %f18, %f173;
	fma.rn.f32 	%f175, %f17, %f186, %f174;
	st.global.f32 	[%rd6+8], %f175;
$L__BB1_20:
	add.s32 	%r65, %r7, 3;
	setp.ge.s32 	%p21, %r65, %r34;
	@%p21 bra 	$L__BB1_30;
	ld.global.f32 	%f176, [%rd6+12];
	mul.f32 	%f177, %f18, %f176;
	fma.rn.f32 	%f178, %f17, %f185, %f177;
	st.global.f32 	[%rd6+12], %f178;
	bra.uni 	$L__BB1_30;
$L__BB1_22:
	setp.ge.s32 	%p14, %r7, %r34;
	mul.wide.u32 	%rd26, %r32, 4;
	add.s64 	%rd7, %rd3, %rd26;
	@%p14 bra 	$L__BB1_24;
	mul.f32 	%f163, %f17, %f188;
	st.global.f32 	[%rd7], %f163;
$L__BB1_24:
	add.s32 	%r60, %r7, 1;
	setp.ge.s32 	%p15, %r60, %r34;
	@%p15 bra 	$L__BB1_26;
	mul.f32 	%f164, %f17, %f187;
	st.global.f32 	[%rd7+4], %f164;
$L__BB1_26:
	add.s32 	%r61, %r7, 2;
	setp.ge.s32 	%p16, %r61, %r34;
	@%p16 bra 	$L__BB1_28;
	mul.f32 	%f165, %f17, %f186;
	st.global.f32 	[%rd7+8], %f165;
$L__BB1_28:
	add.s32 	%r62, %r7, 3;
	setp.ge.s32 	%p17, %r62, %r34;
	@%p17 bra 	$L__BB1_30;
	mul.f32 	%f166, %f17, %f185;
	st.global.f32 	[%rd7+12], %f166;
$L__BB1_30:
	ret;

}
	// .globl	steel_gemm_variable_batched_kernel
.visible .entry steel_gemm_variable_batched_kernel(
	.param .u64 .ptr .align 1 steel_gemm_variable_batched_kernel_param_0,
	.param .u64 .ptr .align 1 steel_gemm_variable_batched_kernel_param_1,
	.param .u64 .ptr .align 1 steel_gemm_variable_batched_kernel_param_2,
	.param .u64 .ptr .align 1 steel_gemm_variable_batched_kernel_param_3,
	.param .u64 .ptr .align 1 steel_gemm_variable_batched_kernel_param_4,
	.param .u64 .ptr .align 1 steel_gemm_variable_batched_kernel_param_5,
	.param .u32 steel_gemm_variable_batched_kernel_param_6,
	.param .f32 steel_gemm_variable_batched_kernel_param_7,
	.param .f32 steel_gemm_variable_batched_kernel_param_8
)
{
	.reg .pred 	%p<25>;
	.reg .b32 	%r<75>;
	.reg .b32 	%f<189>;
	.reg .b64 	%rd<35>;
	// demoted variable
	.shared .align 4 .b8 _ZZ34steel_gemm_variable_batched_kernelE2As[4352];
	// demoted variable
	.shared .align 4 .b8 _ZZ34steel_gemm_variable_batched_kernelE2Bs[4160];
	ld.param.u64 	%rd7, [steel_gemm_variable_batched_kernel_param_0];
	ld.param.u64 	%rd8, [steel_gemm_variable_batched_kernel_param_1];
	ld.param.u64 	%rd9, [steel_gemm_variable_batched_kernel_param_2];
	ld.param.u64 	%rd10, [steel_gemm_variable_batched_kernel_param_3];
	ld.param.u64 	%rd11, [steel_gemm_variable_batched_kernel_param_4];
	ld.param.u64 	%rd12, [steel_gemm_variable_batched_kernel_param_5];
	ld.param.u32 	%r32, [steel_gemm_variable_batched_kernel_param_6];
	ld.param.f32 	%f17, [steel_gemm_variable_batched_kernel_param_7];
	ld.param.f32 	%f18, [steel_gemm_variable_batched_kernel_param_8];
	mov.u32 	%r1, %ctaid.z;
	mov.u32 	%r2, %tid.x;
	setp.ge.s32 	%p1, %r1, %r32;
	@%p1 bra 	$L__BB2_31;
	mov.u32 	%r33, %ctaid.y;
	mov.u32 	%r35, %ctaid.x;
	cvta.to.global.u64 	%rd13, %rd10;
	cvta.to.global.u64 	%rd14, %rd11;
	cvta.to.global.u64 	%rd15, %rd12;
	mul.wide.u32 	%rd16, %r1, 4;
	add.s64 	%rd17, %rd13, %rd16;
	ld.global.nc.u32 	%r3, [%rd17];
	add.s64 	%rd18, %rd14, %rd16;
	ld.global.nc.u32 	%r36, [%rd18];
	add.s64 	%rd19, %rd15, %rd16;
	ld.global.nc.u32 	%r5, [%rd19];
	shr.u32 	%r6, %r2, 4;
	shl.b32 	%r37, %r2, 2;
	and.b32  	%r7, %r37, 60;
	shl.b32 	%r38, %r35, 6;
	or.b32  	%r8, %r38, %r6;
	shl.b32 	%r9, %r33, 6;
	or.b32  	%r10, %r7, %r9;
	setp.ge.s32 	%p2, %r38, %r3;
	setp.ge.s32 	%p3, %r9, %r36;
	or.pred  	%p4, %p2, %p3;
	@%p4 bra 	$L__BB2_31;
	cvta.to.global.u64 	%rd20, %rd7;
	mul.wide.u32 	%rd21, %r1, 8;
	add.s64 	%rd22, %rd20, %rd21;
	ld.global.nc.u64 	%rd23, [%rd22];
	cvta.to.global.u64 	%rd1, %rd23;
	cvta.to.global.u64 	%rd24, %rd8;
	add.s64 	%rd25, %rd24, %rd21;
	ld.global.nc.u64 	%rd2, [%rd25];
	cvta.to.global.u64 	%rd26, %rd9;
	add.s64 	%rd27, %rd26, %rd21;
	ld.global.nc.u64 	%rd28, [%rd27];
	cvta.to.global.u64 	%rd3, %rd28;
	setp.lt.s32 	%p5, %r5, 1;
	mov.f32 	%f185, 0f00000000;
	mov.f32 	%f186, %f185;
	mov.f32 	%f187, %f185;
	mov.f32 	%f188, %f185;
	@%p5 bra 	$L__BB2_13;
	and.b32  	%r11, %r2, 15;
	and.b32  	%r40, %r2, 63;
	shl.b32 	%r41, %r7, 2;
	mov.u32 	%r42, _ZZ34steel_gemm_variable_batched_kernelE2Bs;
	add.s32 	%r43, %r42, %r41;
	add.s32 	%r12, %r43, 3900;
	add.s32 	%r13, %r40, %r9;
	mad.lo.s32 	%r46, %r6, 68, %r7;
	mov.u32 	%r47, _ZZ34steel_gemm_variable_batched_kernelE2As;
	add.s32 	%r14, %r47, %r46;
	cvta.to.global.u64 	%rd4, %rd2;
	mov.b32 	%r69, 0;
	mov.f32 	%f185, 0f00000000;
$L__BB2_4:
	shl.b32 	%r16, %r69, 4;
	mad.lo.s32 	%r48, %r5, %r8, %r11;
	add.s32 	%r71, %r48, %r16;
	add.s32 	%r50, %r11, %r16;
	mov.u32 	%r70, %r8;
	mov.u32 	%r72, %r14;
	mov.u32 	%r73, %r2;
$L__BB2_5:
	setp.ge.s32 	%p6, %r50, %r5;
	setp.ge.s32 	%p7, %r70, %r3;
	mov.f32 	%f183, 0f00000000;
	or.pred  	%p8, %p7, %p6;
	@%p8 bra 	$L__BB2_7;
	mul.wide.u32 	%rd29, %r71, 4;
	add.s64 	%rd30, %rd1, %rd29;
	ld.global.f32 	%f183, [%rd30];
$L__BB2_7:
	st.shared.f32 	[%r72], %f183;
	add.s32 	%r22, %r73, 256;
	add.s32 	%r72, %r72, 1088;
	shl.b32 	%r51, %r5, 4;
	add.s32 	%r71, %r71, %r51;
	add.s32 	%r70, %r70, 16;
	setp.lt.u32 	%p9, %r73, 768;
	mov.u32 	%r73, %r22;
	@%p9 bra 	$L__BB2_5;
	mov.u32 	%r74, %r2;
$L__BB2_9:
	setp.ge.u32 	%p10, %r13, %r36;
	shr.u32 	%r27, %r74, 6;
	add.s32 	%r28, %r27, %r16;
	setp.ge.s32 	%p11, %r28, %r5;
	mov.f32 	%f184, 0f00000000;
	or.pred  	%p12, %p11, %p10;
	@%p12 bra 	$L__BB2_11;
	mad.lo.s32 	%r52, %r28, %r36, %r13;
	mul.wide.s32 	%rd31, %r52, 4;
	add.s64 	%rd32, %rd4, %rd31;
	ld.global.f32 	%f184, [%rd32];
$L__BB2_11:
	shl.b32 	%r53, %r2, 2;
	and.b32  	%r54, %r53, 252;
	mov.u32 	%r55, _ZZ34steel_gemm_variable_batched_kernelE2Bs;
	add.s32 	%r56, %r55, %r54;
	mad.lo.s32 	%r57, %r27, 260, %r56;
	st.shared.f32 	[%r57], %f184;
	add.s32 	%r29, %r74, 256;
	setp.lt.u32 	%p13, %r74, 768;
	mov.u32 	%r74, %r29;
	@%p13 bra 	$L__BB2_9;
	bar.sync 	0;
	shr.u32 	%r58, %r2, 4;
	mov.u32 	%r59, _ZZ34steel_gemm_variable_batched_kernelE2As;
	mad.lo.s32 	%r60, %r58, 68, %r59;
	ld.shared.f32 	%f23, [%r60];
	ld.shared.f32 	%f24, [%r12+-3900];
	fma.rn.f32 	%f25, %f23, %f24, %f188;
	ld.shared.f32 	%f26, [%r12+-3896];
	fma.rn.f32 	%f27, %f23, %f26, %f187;
	ld.shared.f32 	%f28, [%r12+-3892];
	fma.rn.f32 	%f29, %f23, %f28, %f186;
	ld.shared.f32 	%f30, [%r12+-3888];
	fma.rn.f32 	%f31, %f23, %f30, %f185;
	ld.shared.f32 	%f32, [%r60+4];
	ld.shared.f32 	%f33, [%r12+-3640];
	fma.rn.f32 	%f34, %f32, %f33, %f25;
	ld.shared.f32 	%f35, [%r12+-3636];
	fma.rn.f32 	%f36, %f32, %f35, %f27;
	ld.shared.f32 	%f37, [%r12+-3632];
	fma.rn.f32 	%f38, %f32, %f37, %f29;
	ld.shared.f32 	%f39, [%r12+-3628];
	fma.rn.f32 	%f40, %f32, %f39, %f31;
	ld.shared.f32 	%f41, [%r60+8];
	ld.shared.f32 	%f42, [%r12+-3380];
	fma.rn.f32 	%f43, %f41, %f42, %f34;
	ld.shared.f32 	%f44, [%r12+-3376];
	fma.rn.f32 	%f45, %f41, %f44, %f36;
	ld.shared.f32 	%f46, [%r12+-3372];
	fma.rn.f32 	%f47, %f41, %f46, %f38;
	ld.shared.f32 	%f48, [%r12+-3368];
	fma.rn.f32 	%f49, %f41, %f48, %f40;
	ld.shared.f32 	%f50, [%r60+12];
	ld.shared.f32 	%f51, [%r12+-3120];
	fma.rn.f32 	%f52, %f50, %f51, %f43;
	ld.shared.f32 	%f53, [%r12+-3116];
	fma.rn.f32 	%f54, %f50, %f53, %f45;
	ld.shared.f32 	%f55, [%r12+-3112];
	fma.rn.f32 	%f56, %f50, %f55, %f47;
	ld.shared.f32 	%f57, [%r12+-3108];
	fma.rn.f32 	%f58, %f50, %f57, %f49;
	ld.shared.f32 	%f59, [%r60+16];
	ld.shared.f32 	%f60, [%r12+-2860];
	fma.rn.f32 	%f61, %f59, %f60, %f52;
	ld.shared.f32 	%f62, [%r12+-2856];
	fma.rn.f32 	%f63, %f59, %f62, %f54;
	ld.shared.f32 	%f64, [%r12+-2852];
	fma.rn.f32 	%f65, %f59, %f64, %f56;
	ld.shared.f32 	%f66, [%r12+-2848];
	fma.rn.f32 	%f67, %f59, %f66, %f58;
	ld.shared.f32 	%f68, [%r60+20];
	ld.shared.f32 	%f69, [%r12+-2600];
	fma.rn.f32 	%f70, %f68, %f69, %f61;
	ld.shared.f32 	%f71, [%r12+-2596];
	fma.rn.f32 	%f72, %f68, %f71, %f63;
	ld.shared.f32 	%f73, [%r12+-2592];
	fma.rn.f32 	%f74, %f68, %f73, %f65;
	ld.shared.f32 	%f75, [%r12+-2588];
	fma.rn.f32 	%f76, %f68, %f75, %f67;
	ld.shared.f32 	%f77, [%r60+24];
	ld.shared.f32 	%f78, [%r12+-2340];
	fma.rn.f32 	%f79, %f77, %f78, %f70;
	ld.shared.f32 	%f80, [%r12+-2336];
	fma.rn.f32 	%f81, %f77, %f80, %f72;
	ld.shared.f32 	%f82, [%r12+-2332];
	fma.rn.f32 	%f83, %f77, %f82, %f74;
	ld.shared.f32 	%f84, [%r12+-2328];
	fma.rn.f32 	%f85, %f77, %f84, %f76;
	ld.shared.f32 	%f86, [%r60+28];
	ld.shared.f32 	%f87, [%r12+-2080];
	fma.rn.f32 	%f88, %f86, %f87, %f79;
	ld.shared.f32 	%f89, [%r12+-2076];
	fma.rn.f32 	%f90, %f86, %f89, %f81;
	ld.shared.f32 	%f91, [%r12+-2072];
	fma.rn.f32 	%f92, %f86, %f91, %f83;
	ld.shared.f32 	%f93, [%r12+-2068];
	fma.rn.f32 	%f94, %f86, %f93, %f85;
	ld.shared.f32 	%f95, [%r60+32];
	ld.shared.f32 	%f96, [%r12+-1820];
	fma.rn.f32 	%f97, %f95, %f96, %f88;
	ld.shared.f32 	%f98, [%r12+-1816];
	fma.rn.f32 	%f99, %f95, %f98, %f90;
	ld.shared.f32 	%f100, [%r12+-1812];
	fma.rn.f32 	%f101, %f95, %f100, %f92;
	ld.shared.f32 	%f102, [%r12+-1808];
	fma.rn.f32 	%f103, %f95, %f102, %f94;
	ld.shared.f32 	%f104, [%r60+36];
	ld.shared.f32 	%f105, [%r12+-1560];
	fma.rn.f32 	%f106, %f104, %f105, %f97;
	ld.shared.f32 	%f107, [%r12+-1556];
	fma.rn.f32 	%f108, %f104, %f107, %f99;
	ld.shared.f32 	%f109, [%r12+-1552];
	fma.rn.f32 	%f110, %f104, %f109, %f101;
	ld.shared.f32 	%f111, [%r12+-1548];
	fma.rn.f32 	%f112, %f104, %f111, %f103;
	ld.shared.f32 	%f113, [%r60+40];
	ld.shared.f32 	%f114, [%r12+-1300];
	fma.rn.f32 	%f115, %f113, %f114, %f106;
	ld.shared.f32 	%f116, [%r12+-1296];
	fma.rn.f32 	%f117, %f113, %f116, %f108;
	ld.shared.f32 	%f118, [%r12+-1292];
	fma.rn.f32 	%f119, %f113, %f118, %f110;
	ld.shared.f32 	%f120, [%r12+-1288];
	fma.rn.f32 	%f121, %f113, %f120, %f112;
	ld.shared.f32 	%f122, [%r60+44];
	ld.shared.f32 	%f123, [%r12+-1040];
	fma.rn.f32 	%f124, %f122, %f123, %f115;
	ld.shared.f32 	%f125, [%r12+-1036];
	fma.rn.f32 	%f126, %f122, %f125, %f117;
	ld.shared.f32 	%f127, [%r12+-1032];
	fma.rn.f32 	%f128, %f122, %f127, %f119;
	ld.shared.f32 	%f129, [%r12+-1028];
	fma.rn.f32 	%f130, %f122, %f129, %f121;
	ld.shared.f32 	%f131, [%r60+48];
	ld.shared.f32 	%f132, [%r12+-780];
	fma.rn.f32 	%f133, %f131, %f132, %f124;
	ld.shared.f32 	%f134, [%r12+-776];
	fma.rn.f32 	%f135, %f131, %f134, %f126;
	ld.shared.f32 	%f136, [%r12+-772];
	fma.rn.f32 	%f137, %f131, %f136, %f128;
	ld.shared.f32 	%f138, [%r12+-768];
	fma.rn.f32 	%f139, %f131, %f138, %f130;
	ld.shared.f32 	%f140, [%r60+52];
	ld.shared.f32 	%f141, [%r12+-520];
	fma.rn.f32 	%f142, %f140, %f141, %f133;
	ld.shared.f32 	%f143, [%r12+-516];
	fma.rn.f32 	%f144, %f140, %f143, %f135;
	ld.shared.f32 	%f145, [%r12+-512];
	fma.rn.f32 	%f146, %f140, %f145, %f137;
	ld.shared.f32 	%f147, [%r12+-508];
	fma.rn.f32 	%f148, %f140, %f147, %f139;
	ld.shared.f32 	%f149, [%r60+56];
	ld.shared.f32 	%f150, [%r12+-260];
	fma.rn.f32 	%f151, %f149, %f150, %f142;
	ld.shared.f32 	%f152, [%r12+-256];
	fma.rn.f32 	%f153, %f149, %f152, %f144;
	ld.shared.f32 	%f154, [%r12+-252];
	fma.rn.f32 	%f155, %f149, %f154, %f146;
	ld.shared.f32 	%f156, [%r12+-248];
	fma.rn.f32 	%f157, %f149, %f156, %f148;
	ld.shared.f32 	%f158, [%r60+60];
	ld.shared.f32 	%f159, [%r12];
	fma.rn.f32 	%f188, %f158, %f159, %f151;
	ld.shared.f32 	%f160, [%r12+4];
	fma.rn.f32 	%f187, %f158, %f160, %f153;
	ld.shared.f32 	%f161, [%r12+8];
	fma.rn.f32 	%f186, %f158, %f161, %f155;
	ld.shared.f32 	%f162, [%r12+12];
	fma.rn.f32 	%f185, %f158, %f162, %f157;
	bar.sync 	0;
	add.s32 	%r69, %r69, 1;
	add.s32 	%r61, %r5, 15;
	shr.u32 	%r62, %r61, 4;
	setp.ne.s32 	%p14, %r69, %r62;
	@%p14 bra 	$L__BB2_4;
$L__BB2_13:
	setp.ge.s32 	%p15, %r8, %r3;
	@%p15 bra 	$L__BB2_31;
	setp.eq.f32 	%p16, %f18, 0f00000000;
	mad.lo.s32 	%r31, %r36, %r8, %r10;
	@%p16 bra 	$L__BB2_23;
	setp.ge.s32 	%p21, %r10, %r36;
	mul.wide.u32 	%rd34, %r31, 4;
	add.s64 	%rd5, %rd3, %rd34;
	@%p21 bra 	$L__BB2_17;
	ld.global.f32 	%f167, [%rd5];
	mul.f32 	%f168, %f18, %f167;
	fma.rn.f32 	%f169, %f17, %f188, %f168;
	st.global.f32 	[%rd5], %f169;
$L__BB2_17:
	add.s32 	%r66, %r10, 1;
	setp.ge.s32 	%p22, %r66, %r36;
	@%p22 bra 	$L__BB2_19;
	ld.global.f32 	%f170, [%rd5+4];
	mul.f32 	%f171, %f18, %f170;
	fma.rn.f32 	%f172, %f17, %f187, %f171;
	st.global.f32 	[%rd5+4], %f172;
$L__BB2_19:
	add.s32 	%r67, %r10, 2;
	setp.ge.s32 	%p23, %r67, %r36;
	@%p23 bra 	$L__BB2_21;
	ld.global.f32 	%f173, [%rd5+8];
	mul.f32 	%f174, %f18, %f173;
	fma.rn.f32 	%f175, %f17, %f186, %f174;
	st.global.f32 	[%rd5+8], %f175;
$L__BB2_21:
	add.s32 	%r68, %r10, 3;
	setp.ge.s32 	%p24, %r68, %r36;
	@%p24 bra 	$L__BB2_31;
	ld.global.f32 	%f176, [%rd5+12];
	mul.f32 	%f177, %f18, %f176;
	fma.rn.f32 	%f178, %f17, %f185, %f177;
	st.global.f32 	[%rd5+12], %f178;
	bra.uni 	$L__BB2_31;
$L__BB2_23:
	setp.ge.s32 	%p17, %r10, %r36;
	mul.wide.u32 	%rd33, %r31, 4;
	add.s64 	%rd6, %rd3, %rd33;
	@%p17 bra 	$L__BB2_25;
	mul.f32 	%f163, %f17, %f188;
	st.global.f32 	[%rd6], %f163;
$L__BB2_25:
	add.s32 	%r63, %r10, 1;
	setp.ge.s32 	%p18, %r63, %r36;
	@%p18 bra 	$L__BB2_27;
	mul.f32 	%f164, %f17, %f187;
	st.global.f32 	[%rd6+4], %f164;
$L__BB2_27:
	add.s32 	%r64, %r10, 2;
	setp.ge.s32 	%p19, %r64, %r36;
	@%p19 bra 	$L__BB2_29;
	mul.f32 	%f165, %f17, %f186;
	st.global.f32 	[%rd6+8], %f165;
$L__BB2_29:
	add.s32 	%r65, %r10, 3;
	setp.ge.s32 	%p20, %r65, %r36;
	@%p20 bra 	$L__BB2_31;
	mul.f32 	%f166, %f17, %f185;
	st.global.f32 	[%rd6+12], %f166;
$L__BB2_31:
	ret;

}
	// .globl	steel_gemm_grouped_kernel
.visible .entry steel_gemm_grouped_kernel(
	.param .u64 .ptr .align 1 steel_gemm_grouped_kernel_param_0,
	.param .u64 .ptr .align 1 steel_gemm_grouped_kernel_param_1,
	.param .u64 .ptr .align 1 steel_gemm_grouped_kernel_param_2,
	.param .u64 .ptr .align 1 steel_gemm_grouped_kernel_param_3,
	.param .u64 .ptr .align 1 steel_gemm_grouped_kernel_param_4,
	.param .u64 .ptr .align 1 steel_gemm_grouped_kernel_param_5,
	.param .u64 .ptr .align 1 steel_gemm_grouped_kernel_param_6,
	.param .u64 .ptr .align 1 steel_gemm_grouped_kernel_param_7,
	.param .u64 .ptr .align 1 steel_gemm_grouped_kernel_param_8,
	.param .u32 steel_gemm_grouped_kernel_param_9,
	.param .f32 steel_gemm_grouped_kernel_param_10,
	.param .f32 steel_gemm_grouped_kernel_param_11
)
{
	.reg .pred 	%p<24>;
	.reg .b32 	%r<102>;
	.reg .b32 	%f<189>;
	.reg .b64 	%rd<51>;
	// demoted variable
	.shared .align 4 .b8 _ZZ25steel_gemm_grouped_kernelE2As[4352];
	// demoted variable
	.shared .align 4 .b8 _ZZ25steel_gemm_grouped_kernelE2Bs[4160];
	ld.param.u64 	%rd11, [steel_gemm_grouped_kernel_param_0];
	ld.param.u64 	%rd12, [steel_gemm_grouped_kernel_param_1];
	ld.param.u64 	%rd13, [steel_gemm_grouped_kernel_param_2];
	ld.param.u64 	%rd14, [steel_gemm_grouped_kernel_param_3];
	ld.param.u64 	%rd15, [steel_gemm_grouped_kernel_param_4];
	ld.param.u64 	%rd16, [steel_gemm_grouped_kernel_param_5];
	ld.param.u64 	%rd19, [steel_gemm_grouped_kernel_param_6];
	ld.param.u64 	%rd20, [steel_gemm_grouped_kernel_param_7];
	ld.param.u64 	%rd17, [steel_gemm_grouped_kernel_param_8];
	ld.param.u32 	%r44, [steel_gemm_grouped_kernel_param_9];
	ld.param.f32 	%f17, [steel_gemm_grouped_kernel_param_10];
	ld.param.f32 	%f18, [steel_gemm_grouped_kernel_param_11];
	cvta.to.global.u64 	%rd1, %rd20;
	cvta.to.global.u64 	%rd2, %rd19;
	mov.u32 	%r1, %ctaid.z;
	setp.lt.s32 	%p1, %r44, 1;
	mov.b64 	%rd18, 0;
	mov.b32 	%r95, 0;
	mov.u64 	%rd50, %rd18;
	@%p1 bra 	$L__BB3_4;
	mov.b32 	%r93, 0;
	mov.u32 	%r95, %r93;
$L__BB3_2:
	cvt.u64.u32 	%rd50, %r93;
	mul.wide.u32 	%rd21, %r93, 4;
	add.s64 	%rd22, %rd2, %rd21;
	ld.global.nc.u32 	%r47, [%rd22];
	add.s64 	%rd23, %rd1, %rd21;
	ld.global.nc.u32 	%r48, [%rd23];
	add.s32 	%r49, %r47, 63;
	shr.s32 	%r50, %r49, 31;
	shr.u32 	%r51, %r50, 26;
	add.s32 	%r52, %r49, %r51;
	shr.s32 	%r53, %r52, 6;
	add.s32 	%r54, %r48, 63;
	shr.s32 	%r55, %r54, 31;
	shr.u32 	%r56, %r55, 26;
	add.s32 	%r57, %r54, %r56;
	shr.s32 	%r58, %r57, 6;
	mad.lo.s32 	%r4, %r58, %r53, %r95;
	setp.lt.s32 	%p2, %r1, %r4;
	@%p2 bra 	$L__BB3_4;
	cvt.u32.u64 	%r59, %rd50;
	add.s32 	%r93, %r59, 1;
	setp.ne.s32 	%p3, %r93, %r44;
	mov.u32 	%r95, %r4;
	mov.u64 	%rd50, %rd18;
	@%p3 bra 	$L__BB3_2;
$L__BB3_4:
	shl.b64 	%rd25, %rd50, 2;
	add.s64 	%rd26, %rd2, %rd25;
	ld.global.nc.u32 	%r7, [%rd26];
	add.s64 	%rd27, %rd1, %rd25;
	ld.global.nc.u32 	%r60, [%rd27];
	cvta.to.global.u64 	%rd28, %rd17;
	add.s64 	%rd29, %rd28, %rd25;
	ld.global.nc.u32 	%r9, [%rd29];
	sub.s32 	%r61, %r1, %r95;
	add.s32 	%r62, %r60, 63;
	shr.s32 	%r63, %r62, 31;
	shr.u32 	%r64, %r63, 26;
	add.s32 	%r65, %r62, %r64;
	shr.s32 	%r66, %r65, 6;
	div.s32 	%r67, %r61, %r66;
	mul.lo.s32 	%r68, %r67, %r66;
	sub.s32 	%r69, %r61, %r68;
	mov.u32 	%r10, %tid.x;
	shr.u32 	%r11, %r10, 4;
	shl.b32 	%r70, %r10, 2;
	and.b32  	%r12, %r70, 60;
	shl.b32 	%r71, %r67, 6;
	or.b32  	%r13, %r71, %r11;
	shl.b32 	%r14, %r69, 6;
	or.b32  	%r72, %r14, %r12;
	setp.ge.s32 	%p4, %r13, %r7;
	setp.ge.s32 	%p5, %r72, %r60;
	or.pred  	%p6, %p4, %p5;
	@%p6 bra 	$L__BB3_29;
	cvta.to.global.u64 	%rd30, %rd14;
	add.s64 	%rd32, %rd30, %rd25;
	ld.global.nc.u32 	%r16, [%rd32];
	cvta.to.global.u64 	%rd33, %rd15;
	add.s64 	%rd34, %rd33, %rd25;
	ld.global.nc.u32 	%r17, [%rd34];
	cvta.to.global.u64 	%rd35, %rd16;
	add.s64 	%rd36, %rd35, %rd25;
	ld.global.nc.u32 	%r73, [%rd36];
	cvta.to.global.u64 	%rd37, %rd13;
	mul.wide.s32 	%rd38, %r73, 4;
	add.s64 	%rd5, %rd37, %rd38;
	setp.lt.s32 	%p7, %r9, 1;
	mov.f32 	%f179, 0f00000000;
	mov.f32 	%f180, %f179;
	mov.f32 	%f181, %f179;
	mov.f32 	%f182, %f179;
	@%p7 bra 	$L__BB3_16;
	add.s32 	%r75, %r9, 15;
	shr.u32 	%r18, %r75, 4;
	mul.lo.s32 	%r76, %r11, 68;
	mov.u32 	%r77, _ZZ25steel_gemm_grouped_kernelE2As;
	add.s32 	%r19, %r77, %r76;
	and.b32  	%r20, %r10, 15;
	and.b32  	%r78, %r10, 63;
	shl.b32 	%r79, %r12, 2;
	mov.u32 	%r80, _ZZ25steel_gemm_grouped_kernelE2Bs;
	add.s32 	%r81, %r80, %r79;
	add.s32 	%r21, %r81, 3900;
	add.s32 	%r22, %r78, %r14;
	and.b32  	%r83, %r70, 252;
	add.s32 	%r23, %r80, %r83;
	add.s32 	%r84, %r76, %r12;
	add.s32 	%r24, %r77, %r84;
	shl.b32 	%r25, %r9, 4;
	cvta.to.global.u64 	%rd6, %rd12;
	cvta.to.global.u64 	%rd7, %rd11;
	cvt.s64.s32 	%rd8, %r17;
	mov.b32 	%r96, 0;
	mov.f32 	%f179, 0f00000000;
$L__BB3_7:
	shl.b32 	%r27, %r96, 4;
	or.b32  	%r28, %r20, %r27;
	mad.lo.s32 	%r98, %r9, %r13, %r28;
	mov.u32 	%r97, %r13;
	mov.u32 	%r99, %r24;
	mov.u32 	%r100, %r10;
$L__BB3_8:
	setp.ge.s32 	%p8, %r28, %r9;
	setp.ge.s32 	%p9, %r97, %r7;
	mov.f32 	%f187, 0f00000000;
	or.pred  	%p10, %p9, %p8;
	@%p10 bra 	$L__BB3_10;
	cvt.s64.s32 	%rd39, %r98;
	cvt.s64.s32 	%rd40, %r16;
	add.s64 	%rd41, %rd39, %rd40;
	shl.b64 	%rd42, %rd41, 2;
	add.s64 	%rd43, %rd7, %rd42;
	ld.global.nc.f32 	%f187, [%rd43];
$L__BB3_10:
	st.shared.f32 	[%r99], %f187;
	add.s32 	%r35, %r100, 256;
	add.s32 	%r99, %r99, 1088;
	add.s32 	%r98, %r98, %r25;
	add.s32 	%r97, %r97, 16;
	setp.lt.u32 	%p11, %r100, 768;
	mov.u32 	%r100, %r35;
	@%p11 bra 	$L__BB3_8;
	mov.u32 	%r101, %r10;
$L__BB3_12:
	setp.ge.s32 	%p12, %r22, %r60;
	shr.u32 	%r40, %r101, 6;
	add.s32 	%r41, %r40, %r27;
	setp.ge.s32 	%p13, %r41, %r9;
	mov.f32 	%f188, 0f00000000;
	or.pred  	%p14, %p13, %p12;
	@%p14 bra 	$L__BB3_14;
	mad.lo.s32 	%r85, %r41, %r60, %r22;
	cvt.s64.s32 	%rd44, %r85;
	add.s64 	%rd45, %rd44, %rd8;
	shl.b64 	%rd46, %rd45, 2;
	add.s64 	%rd47, %rd6, %rd46;
	ld.global.nc.f32 	%f188, [%rd47];
$L__BB3_14:
	mad.lo.s32 	%r86, %r40, 260, %r23;
	st.shared.f32 	[%r86], %f188;
	add.s32 	%r42, %r101, 256;
	setp.lt.u32 	%p15, %r101, 768;
	mov.u32 	%r101, %r42;
	@%p15 bra 	$L__BB3_12;
	bar.sync 	0;
	ld.shared.f32 	%f23, [%r19];
	ld.shared.f32 	%f24, [%r21+-3900];
	fma.rn.f32 	%f25, %f23, %f24, %f182;
	ld.shared.f32 	%f26, [%r21+-3896];
	fma.rn.f32 	%f27, %f23, %f26, %f181;
	ld.shared.f32 	%f28, [%r21+-3892];
	fma.rn.f32 	%f29, %f23, %f28, %f180;
	ld.shared.f32 	%f30, [%r21+-3888];
	fma.rn.f32 	%f31, %f23, %f30, %f179;
	ld.shared.f32 	%f32, [%r19+4];
	ld.shared.f32 	%f33, [%r21+-3640];
	fma.rn.f32 	%f34, %f32, %f33, %f25;
	ld.shared.f32 	%f35, [%r21+-3636];
	fma.rn.f32 	%f36, %f32, %f35, %f27;
	ld.shared.f32 	%f37, [%r21+-3632];
	fma.rn.f32 	%f38, %f32, %f37, %f29;
	ld.shared.f32 	%f39, [%r21+-3628];
	fma.rn.f32 	%f40, %f32, %f39, %f31;
	ld.shared.f32 	%f41, [%r19+8];
	ld.shared.f32 	%f42, [%r21+-3380];
	fma.rn.f32 	%f43, %f41, %f42, %f34;
	ld.shared.f32 	%f44, [%r21+-3376];
	fma.rn.f32 	%f45, %f41, %f44, %f36;
	ld.shared.f32 	%f46, [%r21+-3372];
	fma.rn.f32 	%f47, %f41, %f46, %f38;
	ld.shared.f32 	%f48, [%r21+-3368];
	fma.rn.f32 	%f49, %f41, %f48, %f40;
	ld.shared.f32 	%f50, [%r19+12];
	ld.shared.f32 	%f51, [%r21+-3120];
	fma.rn.f32 	%f52, %f50, %f51, %f43;
	ld.shared.f32 	%f53, [%r21+-3116];
	fma.rn.f32 	%f54, %f50, %f53, %f45;
	ld.shared.f32 	%f55, [%r21+-3112];
	fma.rn.f32 	%f56, %f50, %f55, %f47;
	ld.shared.f32 	%f57, [%r21+-3108];
	fma.rn.f32 	%f58, %f50, %f57, %f49;
	ld.shared.f32 	%f59, [%r19+16];
	ld.shared.f32 	%f60, [%r21+-2860];
	fma.rn.f32 	%f61, %f59, %f60, %f52;
	ld.shared.f32 	%f62, [%r21+-2856];
	fma.rn.f32 	%f63, %f59, %f62, %f54;
	ld.shared.f32 	%f64, [%r21+-2852];
	fma.rn.f32 	%f65, %f59, %f64, %f56;
	ld.shared.f32 	%f66, [%r21+-2848];
	fma.rn.f32 	%f67, %f59, %f66, %f58;
	ld.shared.f32 	%f68, [%r19+20];
	ld.shared.f32 	%f69, [%r21+-2600];
	fma.rn.f32 	%f70, %f68, %f69, %f61;
	ld.shared.f32 	%f71, [%r21+-2596];
	fma.rn.f32 	%f72, %f68, %f71, %f63;
	ld.shared.f32 	%f73, [%r21+-2592];
	fma.rn.f32 	%f74, %f68, %f73, %f65;
	ld.shared.f32 	%f75, [%r21+-2588];
	fma.rn.f32 	%f76, %f68, %f75, %f67;
	ld.shared.f32 	%f77, [%r19+24];
	ld.shared.f32 	%f78, [%r21+-2340];
	fma.rn.f32 	%f79, %f77, %f78, %f70;
	ld.shared.f32 	%f80, [%r21+-2336];
	fma.rn.f32 	%f81, %f77, %f80, %f72;
	ld.shared.f32 	%f82, [%r21+-2332];
	fma.rn.f32 	%f83, %f77, %f82, %f74;
	ld.shared.f32 	%f84, [%r21+-2328];
	fma.rn.f32 	%f85, %f77, %f84, %f76;
	ld.shared.f32 	%f86, [%r19+28];
	ld.shared.f32 	%f87, [%r21+-2080];
	fma.rn.f32 	%f88, %f86, %f87, %f79;
	ld.shared.f32 	%f89, [%r21+-2076];
	fma.rn.f32 	%f90, %f86, %f89, %f81;
	ld.shared.f32 	%f91, [%r21+-2072];
	fma.rn.f32 	%f92, %f86, %f91, %f83;
	ld.shared.f32 	%f93, [%r21+-2068];
	fma.rn.f32 	%f94, %f86, %f93, %f85;
	ld.shared.f32 	%f95, [%r19+32];
	ld.shared.f32 	%f96, [%r21+-1820];
	fma.rn.f32 	%f97, %f95, %f96, %f88;
	ld.shared.f32 	%f98, [%r21+-1816];
	fma.rn.f32 	%f99, %f95, %f98, %f90;
	ld.shared.f32 	%f100, [%r21+-1812];
	fma.rn.f32 	%f101, %f95, %f100, %f92;
	ld.shared.f32 	%f102, [%r21+-1808];
	fma.rn.f32 	%f103, %f95, %f102, %f94;
	ld.shared.f32 	%f104, [%r19+36];
	ld.shared.f32 	%f105, [%r21+-1560];
	fma.rn.f32 	%f106, %f104, %f105, %f97;
	ld.shared.f32 	%f107, [%r21+-1556];
	fma.rn.f32 	%f108, %f104, %f107, %f99;
	ld.shared.f32 	%f109, [%r21+-1552];
	fma.rn.f32 	%f110, %f104, %f109, %f101;
	ld.shared.f32 	%f111, [%r21+-1548];
	fma.rn.f32 	%f112, %f104, %f111, %f103;
	ld.shared.f32 	%f113, [%r19+40];
	ld.shared.f32 	%f114, [%r21+-1300];
	fma.rn.f32 	%f115, %f113, %f114, %f106;
	ld.shared.f32 	%f116, [%r21+-1296];
	fma.rn.f32 	%f117, %f113, %f116, %f108;
	ld.shared.f32 	%f118, [%r21+-1292];
	fma.rn.f32 	%f119, %f113, %f118, %f110;
	ld.shared.f32 	%f120, [%r21+-1288];
	fma.rn.f32 	%f121, %f113, %f120, %f112;
	ld.shared.f32 	%f122, [%r19+44];
	ld.shared.f32 	%f123, [%r21+-1040];
	fma.rn.f32 	%f124, %f122, %f123, %f115;
	ld.shared.f32 	%f125, [%r21+-1036];
	fma.rn.f32 	%f126, %f122, %f125, %f117;
	ld.shared.f32 	%f127, [%r21+-1032];
	fma.rn.f32 	%f128, %f122, %f127, %f119;
	ld.shared.f32 	%f129, [%r21+-1028];
	fma.rn.f32 	%f130, %f122, %f129, %f121;
	ld.shared.f32 	%f131, [%r19+48];
	ld.shared.f32 	%f132, [%r21+-780];
	fma.rn.f32 	%f133, %f131, %f132, %f124;
	ld.shared.f32 	%f134, [%r21+-776];
	fma.rn.f32 	%f135, %f131, %f134, %f126;
	ld.shared.f32 	%f136, [%r21+-772];
	fma.rn.f32 	%f137, %f131, %f136, %f128;
	ld.shared.f32 	%f138, [%r21+-768];
	fma.rn.f32 	%f139, %f131, %f138, %f130;
	ld.shared.f32 	%f140, [%r19+52];
	ld.shared.f32 	%f141, [%r21+-520];
	fma.rn.f32 	%f142, %f140, %f141, %f133;
	ld.shared.f32 	%f143, [%r21+-516];
	fma.rn.f32 	%f144, %f140, %f143, %f135;
	ld.shared.f32 	%f145, [%r21+-512];
	fma.rn.f32 	%f146, %f140, %f145, %f137;
	ld.shared.f32 	%f147, [%r21+-508];
	fma.rn.f32 	%f148, %f140, %f147, %f139;
	ld.shared.f32 	%f149, [%r19+56];
	ld.shared.f32 	%f150, [%r21+-260];
	fma.rn.f32 	%f151, %f149, %f150, %f142;
	ld.shared.f32 	%f152, [%r21+-256];
	fma.rn.f32 	%f153, %f149, %f152, %f144;
	ld.shared.f32 	%f154, [%r21+-252];
	fma.rn.f32 	%f155, %f149, %f154, %f146;
	ld.shared.f32 	%f156, [%r21+-248];
	fma.rn.f32 	%f157, %f149, %f156, %f148;
	ld.shared.f32 	%f158, [%r19+60];
	ld.shared.f32 	%f159, [%r21];
	fma.rn.f32 	%f182, %f158, %f159, %f151;
	ld.shared.f32 	%f160, [%r21+4];
	fma.rn.f32 	%f181, %f158, %f160, %f153;
	ld.shared.f32 	%f161, [%r21+8];
	fma.rn.f32 	%f180, %f158, %f161, %f155;
	ld.shared.f32 	%f162, [%r21+12];
	fma.rn.f32 	%f179, %f158, %f162, %f157;
	bar.sync 	0;
	add.s32 	%r96, %r96, 1;
	setp.eq.s32 	%p16, %r96, %r18;
	@%p16 bra 	$L__BB3_16;
	bra.uni 	$L__BB3_7;
$L__BB3_16:
	setp.eq.f32 	%p17, %f18, 0f00000000;
	mad.lo.s32 	%r30, %r13, %r60, %r72;
	@%p17 bra 	$L__BB3_23;
	mul.wide.s32 	%rd49, %r30, 4;
	add.s64 	%rd9, %rd5, %rd49;
	ld.global.f32 	%f167, [%rd9];
	mul.f32 	%f168, %f18, %f167;
	fma.rn.f32 	%f169, %f17, %f182, %f168;
	st.global.f32 	[%rd9], %f169;
	add.s32 	%r90, %r72, 1;
	setp.ge.s32 	%p21, %r90, %r60;
	@%p21 bra 	$L__BB3_19;
	ld.global.f32 	%f170, [%rd9+4];
	mul.f32 	%f171, %f18, %f170;
	fma.rn.f32 	%f172, %f17, %f181, %f171;
	st.global.f32 	[%rd9+4], %f172;
$L__BB3_19:
	add.s32 	%r91, %r72, 2;
	setp.ge.s32 	%p22, %r91, %r60;
	@%p22 bra 	$L__BB3_21;
	ld.global.f32 	%f173, [%rd9+8];
	mul.f32 	%f174, %f18, %f173;
	fma.rn.f32 	%f175, %f17, %f180, %f174;
	st.global.f32 	[%rd9+8], %f175;
$L__BB3_21:
	add.s32 	%r92, %r72, 3;
	setp.ge.s32 	%p23, %r92, %r60;
	@%p23 bra 	$L__BB3_29;
	ld.global.f32 	%f176, [%rd9+12];
	mul.f32 	%f177, %f18, %f176;
	fma.rn.f32 	%f178, %f17, %f179, %f177;
	st.global.f32 	[%rd9+12], %f178;
	bra.uni 	$L__BB3_29;
$L__BB3_23:
	mul.f32 	%f163, %f17, %f182;
	mul.wide.s32 	%rd48, %r30, 4;
	add.s64 	%rd10, %rd5, %rd48;
	st.global.f32 	[%rd10], %f163;
	add.s32 	%r87, %r72, 1;
	setp.ge.s32 	%p18, %r87, %r60;
	@%p18 bra 	$L__BB3_25;
	mul.f32 	%f164, %f17, %f181;
	st.global.f32 	[%rd10+4], %f164;
$L__BB3_25:
	add.s32 	%r88, %r72, 2;
	setp.ge.s32 	%p19, %r88, %r60;
	@%p19 bra 	$L__BB3_27;
	mul.f32 	%f165, %f17, %f180;
	st.global.f32 	[%rd10+8], %f165;
$L__BB3_27:
	add.s32 	%r89, %r72, 3;
	setp.ge.s32 	%p20, %r89, %r60;
	@%p20 bra 	$L__BB3_29;
	mul.f32 	%f166, %f17, %f179;
	st.global.f32 	[%rd10+12], %f166;
$L__BB3_29:
	ret;

}
	// .globl	steel_gemm_segmented_reduce_kernel
.visible .entry steel_gemm_segmented_reduce_kernel(
	.param .u64 .ptr .align 1 steel_gemm_segmented_reduce_kernel_param_0,
	.param .u64 .ptr .align 1 steel_gemm_segmented_reduce_kernel_param_1,
	.param .u64 .ptr .align 1 steel_gemm_segmented_reduce_kernel_param_2,
	.param .u64 .ptr .align 1 steel_gemm_segmented_reduce_kernel_param_3,
	.param .u32 steel_gemm_segmented_reduce_kernel_param_4,
	.param .u32 steel_gemm_segmented_reduce_kernel_param_5,
	.param .u32 steel_gemm_segmented_reduce_kernel_param_6,
	.param .u32 steel_gemm_segmented_reduce_kernel_param_7,
	.param .f32 steel_gemm_segmented_reduce_kernel_param_8
)
{
	.reg .pred 	%p<21>;
	.reg .b32 	%r<81>;
	.reg .b32 	%f<180>;
	.reg .b64 	%rd<18>;
	// demoted variable
	.shared .align 4 .b8 _ZZ34steel_gemm_segmented_reduce_kernelE2As[4352];
	// demoted variable
	.shared .align 4 .b8 _ZZ34steel_gemm_segmented_reduce_kernelE2Bs[4160];
	// demoted variable
	.shared .align 4 .b8 _ZZ34steel_gemm_segmented_reduce_kernelE7seg_ids[256];
	ld.param.u64 	%rd4, [steel_gemm_segmented_reduce_kernel_param_0];
	ld.param.u64 	%rd5, [steel_gemm_segmented_reduce_kernel_param_1];
	ld.param.u64 	%rd7, [steel_gemm_segmented_reduce_kernel_param_3];
	ld.param.u32 	%r34, [steel_gemm_segmented_reduce_kernel_param_4];
	ld.param.u32 	%r35, [steel_gemm_segmented_reduce_kernel_param_5];
	ld.param.u32 	%r36, [steel_gemm_segmented_reduce_kernel_param_6];
	ld.param.f32 	%f17, [steel_gemm_segmented_reduce_kernel_param_8];
	mov.u32 	%r38, %ctaid.x;
	mov.u32 	%r39, %ctaid.y;
	mov.u32 	%r1, %tid.x;
	shr.u32 	%r2, %r1, 4;
	shl.b32 	%r40, %r1, 2;
	and.b32  	%r41, %r40, 60;
	shl.b32 	%r3, %r38, 6;
	or.b32  	%r4, %r3, %r2;
	shl.b32 	%r5, %r39, 6;
	or.b32  	%r6, %r41, %r5;
	setp.gt.u32 	%p1, %r1, 63;
	@%p1 bra 	$L__BB4_4;
	add.s32 	%r7, %r3, %r1;
	setp.ge.s32 	%p2, %r7, %r34;
	mov.b32 	%r74, -1;
	@%p2 bra 	$L__BB4_3;
	cvta.to.global.u64 	%rd8, %rd7;
	mul.wide.u32 	%rd9, %r7, 4;
	add.s64 	%rd10, %rd8, %rd9;
	ld.global.nc.u32 	%r74, [%rd10];
$L__BB4_3:
	mov.u32 	%r44, _ZZ34steel_gemm_segmented_reduce_kernelE7seg_ids;
	add.s32 	%r45, %r44, %r40;
	st.shared.u32 	[%r45], %r74;
$L__BB4_4:
	bar.sync 	0;
	setp.lt.s32 	%p3, %r36, 1;
	mov.f32 	%f176, 0f00000000;
	mov.f32 	%f177, %f176;
	mov.f32 	%f178, %f176;
	mov.f32 	%f179, %f176;
	@%p3 bra 	$L__BB4_15;
	add.s32 	%r47, %r36, 15;
	shr.u32 	%r10, %r47, 4;
	and.b32  	%r11, %r1, 15;
	and.b32  	%r48, %r1, 63;
	add.s32 	%r12, %r48, %r5;
	and.b32  	%r50, %r40, 252;
	mov.u32 	%r51, _ZZ34steel_gemm_segmented_reduce_kernelE2Bs;
	add.s32 	%r13, %r51, %r50;
	mad.lo.s32 	%r14, %r36, %r4, %r11;
	shl.b32 	%r15, %r36, 4;
	cvta.to.global.u64 	%rd1, %rd5;
	cvta.to.global.u64 	%rd2, %rd4;
	mov.b32 	%r75, 0;
	mov.f32 	%f176, 0f00000000;
$L__BB4_6:
	shl.b32 	%r52, %r11, 2;
	mad.lo.s32 	%r53, %r2, 68, %r52;
	mov.u32 	%r54, _ZZ34steel_gemm_segmented_reduce_kernelE2As;
	add.s32 	%r78, %r54, %r53;
	shl.b32 	%r18, %r75, 4;
	add.s32 	%r77, %r14, %r18;
	add.s32 	%r56, %r11, %r18;
	mov.u32 	%r76, %r4;
	mov.u32 	%r79, %r1;
$L__BB4_7:
	setp.ge.s32 	%p4, %r56, %r36;
	setp.ge.s32 	%p5, %r76, %r34;
	mov.f32 	%f174, 0f00000000;
	or.pred  	%p6, %p5, %p4;
	@%p6 bra 	$L__BB4_9;
	mul.wide.u32 	%rd11, %r77, 4;
	add.s64 	%rd12, %rd2, %rd11;
	ld.global.nc.f32 	%f174, [%rd12];
$L__BB4_9:
	st.shared.f32 	[%r78], %f174;
	add.s32 	%r24, %r79, 256;
	add.s32 	%r78, %r78, 1088;
	add.s32 	%r77, %r77, %r15;
	add.s32 	%r76, %r76, 16;
	setp.lt.u32 	%p7, %r79, 768;
	mov.u32 	%r79, %r24;
	@%p7 bra 	$L__BB4_7;
	mov.u32 	%r80, %r1;
$L__BB4_11:
	setp.ge.s32 	%p8, %r12, %r35;
	shr.u32 	%r29, %r80, 6;
	add.s32 	%r30, %r29, %r18;
	setp.ge.s32 	%p9, %r30, %r36;
	mov.f32 	%f175, 0f00000000;
	or.pred  	%p10, %p9, %p8;
	@%p10 bra 	$L__BB4_13;
	mad.lo.s32 	%r58, %r30, %r35, %r12;
	mul.wide.s32 	%rd13, %r58, 4;
	add.s64 	%rd14, %rd1, %rd13;
	ld.global.nc.f32 	%f175, [%rd14];
$L__BB4_13:
	mad.lo.s32 	%r59, %r29, 260, %r13;
	st.shared.f32 	[%r59], %f175;
	add.s32 	%r31, %r80, 256;
	setp.lt.u32 	%p11, %r80, 768;
	mov.u32 	%r80, %r31;
	@%p11 bra 	$L__BB4_11;
	bar.sync 	0;
	mov.u32 	%r60, _ZZ34steel_gemm_segmented_reduce_kernelE2As;
	mad.lo.s32 	%r61, %r2, 68, %r60;
	ld.shared.f32 	%f22, [%r61];
	shl.b32 	%r62, %r1, 4;
	and.b32  	%r63, %r62, 240;
	mov.u32 	%r64, _ZZ34steel_gemm_segmented_reduce_kernelE2Bs;
	add.s32 	%r65, %r64, %r63;
	ld.shared.f32 	%f23, [%r65];
	fma.rn.f32 	%f24, %f22, %f23, %f179;
	ld.shared.f32 	%f25, [%r65+4];
	fma.rn.f32 	%f26, %f22, %f25, %f178;
	ld.shared.f32 	%f27, [%r65+8];
	fma.rn.f32 	%f28, %f22, %f27, %f177;
	ld.shared.f32 	%f29, [%r65+12];
	fma.rn.f32 	%f30, %f22, %f29, %f176;
	ld.shared.f32 	%f31, [%r61+4];
	ld.shared.f32 	%f32, [%r65+260];
	fma.rn.f32 	%f33, %f31, %f32, %f24;
	ld.shared.f32 	%f34, [%r65+264];
	fma.rn.f32 	%f35, %f31, %f34, %f26;
	ld.shared.f32 	%f36, [%r65+268];
	fma.rn.f32 	%f37, %f31, %f36, %f28;
	ld.shared.f32 	%f38, [%r65+272];
	fma.rn.f32 	%f39, %f31, %f38, %f30;
	ld.shared.f32 	%f40, [%r61+8];
	ld.shared.f32 	%f41, [%r65+520];
	fma.rn.f32 	%f42, %f40, %f41, %f33;
	ld.shared.f32 	%f43, [%r65+524];
	fma.rn.f32 	%f44, %f40, %f43, %f35;
	ld.shared.f32 	%f45, [%r65+528];
	fma.rn.f32 	%f46, %f40, %f45, %f37;
	ld.shared.f32 	%f47, [%r65+532];
	fma.rn.f32 	%f48, %f40, %f47, %f39;
	ld.shared.f32 	%f49, [%r61+12];
	ld.shared.f32 	%f50, [%r65+780];
	fma.rn.f32 	%f51, %f49, %f50, %f42;
	ld.shared.f32 	%f52, [%r65+784];
	fma.rn.f32 	%f53, %f49, %f52, %f44;
	ld.shared.f32 	%f54, [%r65+788];
	fma.rn.f32 	%f55, %f49, %f54, %f46;
	ld.shared.f32 	%f56, [%r65+792];
	fma.rn.f32 	%f57, %f49, %f56, %f48;
	ld.shared.f32 	%f58, [%r61+16];
	ld.shared.f32 	%f59, [%r65+1040];
	fma.rn.f32 	%f60, %f58, %f59, %f51;
	ld.shared.f32 	%f61, [%r65+1044];
	fma.rn.f32 	%f62, %f58, %f61, %f53;
	ld.shared.f32 	%f63, [%r65+1048];
	fma.rn.f32 	%f64, %f58, %f63, %f55;
	ld.shared.f32 	%f65, [%r65+1052];
	fma.rn.f32 	%f66, %f58, %f65, %f57;
	ld.shared.f32 	%f67, [%r61+20];
	ld.shared.f32 	%f68, [%r65+1300];
	fma.rn.f32 	%f69, %f67, %f68, %f60;
	ld.shared.f32 	%f70, [%r65+1304];
	fma.rn.f32 	%f71, %f67, %f70, %f62;
	ld.shared.f32 	%f72, [%r65+1308];
	fma.rn.f32 	%f73, %f67, %f72, %f64;
	ld.shared.f32 	%f74, [%r65+1312];
	fma.rn.f32 	%f75, %f67, %f74, %f66;
	ld.shared.f32 	%f76, [%r61+24];
	ld.shared.f32 	%f77, [%r65+1560];
	fma.rn.f32 	%f78, %f76, %f77, %f69;
	ld.shared.f32 	%f79, [%r65+1564];
	fma.rn.f32 	%f80, %f76, %f79, %f71;
	ld.shared.f32 	%f81, [%r65+1568];
	fma.rn.f32 	%f82, %f76, %f81, %f73;
	ld.shared.f32 	%f83, [%r65+1572];
	fma.rn.f32 	%f84, %f76, %f83, %f75;
	ld.shared.f32 	%f85, [%r61+28];
	ld.shared.f32 	%f86, [%r65+1820];
	fma.rn.f32 	%f87, %f85, %f86, %f78;
	ld.shared.f32 	%f88, [%r65+1824];
	fma.rn.f32 	%f89, %f85, %f88, %f80;
	ld.shared.f32 	%f90, [%r65+1828];
	fma.rn.f32 	%f91, %f85, %f90, %f82;
	ld.shared.f32 	%f92, [%r65+1832];
	fma.rn.f32 	%f93, %f85, %f92, %f84;
	ld.shared.f32 	%f94, [%r61+32];
	ld.shared.f32 	%f95, [%r65+2080];
	fma.rn.f32 	%f96, %f94, %f95, %f87;
	ld.shared.f32 	%f97, [%r65+2084];
	fma.rn.f32 	%f98, %f94, %f97, %f89;
	ld.shared.f32 	%f99, [%r65+2088];
	fma.rn.f32 	%f100, %f94, %f99, %f91;
	ld.shared.f32 	%f101, [%r65+2092];
	fma.rn.f32 	%f102, %f94, %f101, %f93;
	ld.shared.f32 	%f103, [%r61+36];
	ld.shared.f32 	%f104, [%r65+2340];
	fma.rn.f32 	%f105, %f103, %f104, %f96;
	ld.shared.f32 	%f106, [%r65+2344];
	fma.rn.f32 	%f107, %f103, %f106, %f98;
	ld.shared.f32 	%f108, [%r65+2348];
	fma.rn.f32 	%f109, %f103, %f108, %f100;
	ld.shared.f32 	%f110, [%r65+2352];
	fma.rn.f32 	%f111, %f103, %f110, %f102;
	ld.shared.f32 	%f112, [%r61+40];
	ld.shared.f32 	%f113, [%r65+2600];
	fma.rn.f32 	%f114, %f112, %f113, %f105;
	ld.shared.f32 	%f115, [%r65+2604];
	fma.rn.f32 	%f116, %f112, %f115, %f107;
	ld.shared.f32 	%f117, [%r65+2608];
	fma.rn.f32 	%f118, %f112, %f117, %f109;
	ld.shared.f32 	%f119, [%r65+2612];
	fma.rn.f32 	%f120, %f112, %f119, %f111;
	ld.shared.f32 	%f121, [%r61+44];
	ld.shared.f32 	%f122, [%r65+2860];
	fma.rn.f32 	%f123, %f121, %f122, %f114;
	ld.shared.f32 	%f124, [%r65+2864];
	fma.rn.f32 	%f125, %f121, %f124, %f116;
	ld.shared.f32 	%f126, [%r65+2868];
	fma.rn.f32 	%f127, %f121, %f126, %f118;
	ld.shared.f32 	%f128, [%r65+2872];
	fma.rn.f32 	%f129, %f121, %f128, %f120;
	ld.shared.f32 	%f130, [%r61+48];
	ld.shared.f32 	%f131, [%r65+3120];
	fma.rn.f32 	%f132, %f130, %f131, %f123;
	ld.shared.f32 	%f133, [%r65+3124];
	fma.rn.f32 	%f134, %f130, %f133, %f125;
	ld.shared.f32 	%f135, [%r65+3128];
	fma.rn.f32 	%f136, %f130, %f135, %f127;
	ld.shared.f32 	%f137, [%r65+3132];
	fma.rn.f32 	%f138, %f130, %f137, %f129;
	ld.shared.f32 	%f139, [%r61+52];
	ld.shared.f32 	%f140, [%r65+3380];
	fma.rn.f32 	%f141, %f139, %f140, %f132;
	ld.shared.f32 	%f142, [%r65+3384];
	fma.rn.f32 	%f143, %f139, %f142, %f134;
	ld.shared.f32 	%f144, [%r65+3388];
	fma.rn.f32 	%f145, %f139, %f144, %f136;
	ld.shared.f32 	%f146, [%r65+3392];
	fma.rn.f32 	%f147, %f139, %f146, %f138;
	ld.shared.f32 	%f148, [%r61+56];
	ld.shared.f32 	%f149, [%r65+3640];
	fma.rn.f32 	%f150, %f148, %f149, %f141;
	ld.shared.f32 	%f151, [%r65+3644];
	fma.rn.f32 	%f152, %f148, %f151, %f143;
	ld.shared.f32 	%f153, [%r65+3648];
	fma.rn.f32 	%f154, %f148, %f153, %f145;
	ld.shared.f32 	%f155, [%r65+3652];
	fma.rn.f32 	%f156, %f148, %f155, %f147;
	ld.shared.f32 	%f157, [%r61+60];
	ld.shared.f32 	%f158, [%r65+3900];
	fma.rn.f32 	%f179, %f157, %f158, %f150;
	ld.shared.f32 	%f159, [%r65+3904];
	fma.rn.f32 	%f178, %f157, %f159, %f152;
	ld.shared.f32 	%f160, [%r65+3908];
	fma.rn.f32 	%f177, %f157, %f160, %f154;
	ld.shared.f32 	%f161, [%r65+3912];
	fma.rn.f32 	%f176, %f157, %f161, %f156;
	bar.sync 	0;
	add.s32 	%r75, %r75, 1;
	setp.ne.s32 	%p12, %r75, %r10;
	@%p12 bra 	$L__BB4_6;
$L__BB4_15:
	setp.ge.s32 	%p13, %r4, %r34;
	@%p13 bra 	$L__BB4_25;
	ld.param.u32 	%r73, [steel_gemm_segmented_reduce_kernel_param_7];
	shl.b32 	%r66, %r2, 2;
	mov.u32 	%r67, _ZZ34steel_gemm_segmented_reduce_kernelE7seg_ids;
	add.s32 	%r68, %r67, %r66;
	ld.shared.u32 	%r33, [%r68];
	setp.lt.s32 	%p14, %r33, 0;
	setp.ge.s32 	%p15, %r33, %r73;
	or.pred  	%p16, %p14, %p15;
	@%p16 bra 	$L__BB4_25;
	ld.param.u64 	%rd17, [steel_gemm_segmented_reduce_kernel_param_2];
	mad.lo.s32 	%r69, %r33, %r35, %r6;
	setp.ge.s32 	%p17, %r6, %r35;
	cvta.to.global.u64 	%rd15, %rd17;
	mul.wide.s32 	%rd16, %r69, 4;
	add.s64 	%rd3, %rd15, %rd16;
	@%p17 bra 	$L__BB4_19;
	mul.f32 	%f162, %f17, %f179;
	atom.global.add.f32 	%f163, [%rd3], %f162;
$L__BB4_19:
	add.s32 	%r70, %r6, 1;
	setp.ge.s32 	%p18, %r70, %r35;
	@%p18 bra 	$L__BB4_21;
	mul.f32 	%f164, %f17, %f178;
	atom.global.add.f32 	%f165, [%rd3+4], %f164;
$L__BB4_21:
	add.s32 	%r71, %r6, 2;
	setp.ge.s32 	%p19, %r71, %r35;
	@%p19 bra 	$L__BB4_23;
	mul.f32 	%f166, %f17, %f177;
	atom.global.add.f32 	%f167, [%rd3+8], %f166;
$L__BB4_23:
	add.s32 	%r72, %r6, 3;
	setp.ge.s32 	%p20, %r72, %r35;
	@%p20 bra 	$L__BB4_25;
	mul.f32 	%f168, %f17, %f176;
	atom.global.add.f32 	%f169, [%rd3+12], %f168;
$L__BB4_25:
	ret;

}
	// .globl	steel_gemm_ragged_kernel
.visible .entry steel_gemm_ragged_kernel(
	.param .u64 .ptr .align 1 steel_gemm_ragged_kernel_param_0,
	.param .u64 .ptr .align 1 steel_gemm_ragged_kernel_param_1,
	.param .u64 .ptr .align 1 steel_gemm_ragged_kernel_param_2,
	.param .u64 .ptr .align 1 steel_gemm_ragged_kernel_param_3,
	.param .u32 steel_gemm_ragged_kernel_param_4,
	.param .u32 steel_gemm_ragged_kernel_param_5,
	.param .u32 steel_gemm_ragged_kernel_param_6,
	.param .f32 steel_gemm_ragged_kernel_param_7,
	.param .f32 steel_gemm_ragged_kernel_param_8
)
{
	.reg .pred 	%p<22>;
	.reg .b32 	%r<79>;
	.reg .b32 	%f<189>;
	.reg .b64 	%rd<20>;
	// demoted variable
	.shared .align 4 .b8 _ZZ24steel_gemm_ragged_kernelE2As[4352];
	// demoted variable
	.shared .align 4 .b8 _ZZ24steel_gemm_ragged_kernelE2Bs[4160];
	ld.param.u64 	%rd6, [steel_gemm_ragged_kernel_param_1];
	ld.param.u64 	%rd8, [steel_gemm_ragged_kernel_param_2];
	ld.param.u64 	%rd7, [steel_gemm_ragged_kernel_param_3];
	ld.param.u32 	%r35, [steel_gemm_ragged_kernel_param_4];
	ld.param.u32 	%r33, [steel_gemm_ragged_kernel_param_5];
	ld.param.u32 	%r34, [steel_gemm_ragged_kernel_param_6];
	ld.param.f32 	%f17, [steel_gemm_ragged_kernel_param_7];
	ld.param.f32 	%f18, [steel_gemm_ragged_kernel_param_8];
	cvta.to.global.u64 	%rd1, %rd8;
	mov.u32 	%r1, %ctaid.z;
	mov.u32 	%r2, %tid.x;
	setp.ge.s32 	%p1, %r1, %r35;
	@%p1 bra 	$L__BB5_30;
	mov.u32 	%r36, %ctaid.y;
	mov.u32 	%r37, %ctaid.x;
	cvta.to.global.u64 	%rd9, %rd7;
	mul.wide.u32 	%rd10, %r1, 4;
	add.s64 	%rd11, %rd9, %rd10;
	ld.global.nc.u32 	%r3, [%rd11];
	ld.global.nc.u32 	%r38, [%rd11+4];
	sub.s32 	%r4, %r38, %r3;
	shr.u32 	%r5, %r2, 4;
	shl.b32 	%r39, %r2, 2;
	and.b32  	%r40, %r39, 60;
	shl.b32 	%r6, %r37, 6;
	or.b32  	%r7, %r6, %r5;
	shl.b32 	%r8, %r36, 6;
	or.b32  	%r9, %r40, %r8;
	setp.ge.s32 	%p2, %r7, %r4;
	@%p2 bra 	$L__BB5_30;
	setp.lt.s32 	%p3, %r34, 1;
	mov.f32 	%f179, 0f00000000;
	mov.f32 	%f180, %f179;
	mov.f32 	%f181, %f179;
	mov.f32 	%f182, %f179;
	@%p3 bra 	$L__BB5_13;
	add.s32 	%r42, %r34, 15;
	shr.u32 	%r10, %r42, 4;
	and.b32  	%r11, %r2, 15;
	and.b32  	%r43, %r2, 63;
	add.s32 	%r12, %r43, %r8;
	add.s32 	%r44, %r3, %r5;
	add.s32 	%r45, %r44, %r6;
	mad.lo.s32 	%r13, %r34, %r45, %r11;
	shl.b32 	%r14, %r34, 4;
	cvta.to.global.u64 	%rd2, %rd6;
	mov.b32 	%r73, 0;
	mov.f32 	%f179, 0f00000000;
$L__BB5_4:
	shr.u32 	%r46, %r2, 4;
	shl.b32 	%r47, %r11, 2;
	mad.lo.s32 	%r48, %r46, 68, %r47;
	mov.u32 	%r49, _ZZ24steel_gemm_ragged_kernelE2As;
	add.s32 	%r76, %r49, %r48;
	shl.b32 	%r17, %r73, 4;
	add.s32 	%r75, %r13, %r17;
	add.s32 	%r51, %r11, %r17;
	mov.u32 	%r74, %r7;
	mov.u32 	%r77, %r2;
$L__BB5_5:
	setp.ge.s32 	%p4, %r51, %r34;
	setp.ge.s32 	%p5, %r74, %r4;
	mov.f32 	%f187, 0f00000000;
	or.pred  	%p6, %p5, %p4;
	@%p6 bra 	$L__BB5_7;
	ld.param.u64 	%rd19, [steel_gemm_ragged_kernel_param_0];
	cvta.to.global.u64 	%rd12, %rd19;
	mul.wide.s32 	%rd13, %r75, 4;
	add.s64 	%rd14, %rd12, %rd13;
	ld.global.nc.f32 	%f187, [%rd14];
$L__BB5_7:
	st.shared.f32 	[%r76], %f187;
	add.s32 	%r24, %r77, 256;
	add.s32 	%r76, %r76, 1088;
	add.s32 	%r75, %r75, %r14;
	add.s32 	%r74, %r74, 16;
	setp.lt.u32 	%p7, %r77, 768;
	mov.u32 	%r77, %r24;
	@%p7 bra 	$L__BB5_5;
	mov.u32 	%r78, %r2;
$L__BB5_9:
	setp.ge.s32 	%p8, %r12, %r33;
	shr.u32 	%r29, %r78, 6;
	add.s32 	%r30, %r29, %r17;
	setp.ge.s32 	%p9, %r30, %r34;
	mov.f32 	%f188, 0f00000000;
	or.pred  	%p10, %p9, %p8;
	@%p10 bra 	$L__BB5_11;
	mad.lo.s32 	%r53, %r30, %r33, %r12;
	mul.wide.s32 	%rd15, %r53, 4;
	add.s64 	%rd16, %rd2, %rd15;
	ld.global.nc.f32 	%f188, [%rd16];
$L__BB5_11:
	shl.b32 	%r54, %r2, 2;
	and.b32  	%r55, %r54, 252;
	mov.u32 	%r56, _ZZ24steel_gemm_ragged_kernelE2Bs;
	add.s32 	%r57, %r56, %r55;
	mad.lo.s32 	%r58, %r29, 260, %r57;
	st.shared.f32 	[%r58], %f188;
	add.s32 	%r31, %r78, 256;
	setp.lt.u32 	%p11, %r78, 768;
	mov.u32 	%r78, %r31;
	@%p11 bra 	$L__BB5_9;
	bar.sync 	0;
	shr.u32 	%r59, %r2, 4;
	mov.u32 	%r60, _ZZ24steel_gemm_ragged_kernelE2As;
	mad.lo.s32 	%r61, %r59, 68, %r60;
	ld.shared.f32 	%f23, [%r61];
	shl.b32 	%r62, %r2, 4;
	and.b32  	%r63, %r62, 240;
	add.s32 	%r65, %r56, %r63;
	ld.shared.f32 	%f24, [%r65];
	fma.rn.f32 	%f25, %f23, %f24, %f182;
	ld.shared.f32 	%f26, [%r65+4];
	fma.rn.f32 	%f27, %f23, %f26, %f181;
	ld.shared.f32 	%f28, [%r65+8];
	fma.rn.f32 	%f29, %f23, %f28, %f180;
	ld.shared.f32 	%f30, [%r65+12];
	fma.rn.f32 	%f31, %f23, %f30, %f179;
	ld.shared.f32 	%f32, [%r61+4];
	ld.shared.f32 	%f33, [%r65+260];
	fma.rn.f32 	%f34, %f32, %f33, %f25;
	ld.shared.f32 	%f35, [%r65+264];
	fma.rn.f32 	%f36, %f32, %f35, %f27;
	ld.shared.f32 	%f37, [%r65+268];
	fma.rn.f32 	%f38, %f32, %f37, %f29;
	ld.shared.f32 	%f39, [%r65+272];
	fma.rn.f32 	%f40, %f32, %f39, %f31;
	ld.shared.f32 	%f41, [%r61+8];
	ld.shared.f32 	%f42, [%r65+520];
	fma.rn.f32 	%f43, %f41, %f42, %f34;
	ld.shared.f32 	%f44, [%r65+524];
	fma.rn.f32 	%f45, %f41, %f44, %f36;
	ld.shared.f32 	%f46, [%r65+528];
	fma.rn.f32 	%f47, %f41, %f46, %f38;
	ld.shared.f32 	%f48, [%r65+532];
	fma.rn.f32 	%f49, %f41, %f48, %f40;
	ld.shared.f32 	%f50, [%r61+12];
	ld.shared.f32 	%f51, [%r65+780];
	fma.rn.f32 	%f52, %f50, %f51, %f43;
	ld.shared.f32 	%f53, [%r65+784];
	fma.rn.f32 	%f54, %f50, %f53, %f45;
	ld.shared.f32 	%f55, [%r65+788];
	fma.rn.f32 	%f56, %f50, %f55, %f47;
	ld.shared.f32 	%f57, [%r65+792];
	fma.rn.f32 	%f58, %f50, %f57, %f49;
	ld.shared.f32 	%f59, [%r61+16];
	ld.shared.f32 	%f60, [%r65+1040];
	fma.rn.f32 	%f61, %f59, %f60, %f52;
	ld.shared.f32 	%f62, [%r65+1044];
	fma.rn.f32 	%f63, %f59, %f62, %f54;
	ld.shared.f32 	%f64, [%r65+1048];
	fma.rn.f32 	%f65, %f59, %f64, %f56;
	ld.shared.f32 	%f66, [%r65+1052];
	fma.rn.f32 	%f67, %f59, %f66, %f58;
	ld.shared.f32 	%f68, [%r61+20];
	ld.shared.f32 	%f69, [%r65+1300];
	fma.rn.f32 	%f70, %f68, %f69, %f61;
	ld.shared.f32 	%f71, [%r65+1304];
	fma.rn.f32 	%f72, %f68, %f71, %f63;
	ld.shared.f32 	%f73, [%r65+1308];
	fma.rn.f32 	%f74, %f68, %f73, %f65;
	ld.shared.f32 	%f75, [%r65+1312];
	fma.rn.f32 	%f76, %f68, %f75, %f67;
	ld.shared.f32 	%f77, [%r61+24];
	ld.shared.f32 	%f78, [%r65+1560];
	fma.rn.f32 	%f79, %f77, %f78, %f70;
	ld.shared.f32 	%f80, [%r65+1564];
	fma.rn.f32 	%f81, %f77, %f80, %f72;
	ld.shared.f32 	%f82, [%r65+1568];
	fma.rn.f32 	%f83, %f77, %f82, %f74;
	ld.shared.f32 	%f84, [%r65+1572];
	fma.rn.f32 	%f85, %f77, %f84, %f76;
	ld.shared.f32 	%f86, [%r61+28];
	ld.shared.f32 	%f87, [%r65+1820];
	fma.rn.f32 	%f88, %f86, %f87, %f79;
	ld.shared.f32 	%f89, [%r65+1824];
	fma.rn.f32 	%f90, %f86, %f89, %f81;
	ld.shared.f32 	%f91, [%r65+1828];
	fma.rn.f32 	%f92, %f86, %f91, %f83;
	ld.shared.f32 	%f93, [%r65+1832];
	fma.rn.f32 	%f94, %f86, %f93, %f85;
	ld.shared.f32 	%f95, [%r61+32];
	ld.shared.f32 	%f96, [%r65+2080];
	fma.rn.f32 	%f97, %f95, %f96, %f88;
	ld.shared.f32 	%f98, [%r65+2084];
	fma.rn.f32 	%f99, %f95, %f98, %f90;
	ld.shared.f32 	%f100, [%r65+2088];
	fma.rn.f32 	%f101, %f95, %f100, %f92;
	ld.shared.f32 	%f102, [%r65+2092];
	fma.rn.f32 	%f103, %f95, %f102, %f94;
	ld.shared.f32 	%f104, [%r61+36];
	ld.shared.f32 	%f105, [%r65+2340];
	fma.rn.f32 	%f106, %f104, %f105, %f97;
	ld.shared.f32 	%f107, [%r65+2344];
	fma.rn.f32 	%f108, %f104, %f107, %f99;
	ld.shared.f32 	%f109, [%r65+2348];
	fma.rn.f32 	%f110, %f104, %f109, %f101;
	ld.shared.f32 	%f111, [%r65+2352];
	fma.rn.f32 	%f112, %f104, %f111, %f103;
	ld.shared.f32 	%f113, [%r61+40];
	ld.shared.f32 	%f114, [%r65+2600];
	fma.rn.f32 	%f115, %f113, %f114, %f106;
	ld.shared.f32 	%f116, [%r65+2604];
	fma.rn.f32 	%f117, %f113, %f116, %f108;
	ld.shared.f32 	%f118, [%r65+2608];
	fma.rn.f32 	%f119, %f113, %f118, %f110;
	ld.shared.f32 	%f120, [%r65+2612];
	fma.rn.f32 	%f121, %f113, %f120, %f112;
	ld.shared.f32 	%f122, [%r61+44];
	ld.shared.f32 	%f123, [%r65+2860];
	fma.rn.f32 	%f124, %f122, %f123, %f115;
	ld.shared.f32 	%f125, [%r65+2864];
	fma.rn.f32 	%f126, %f122, %f125, %f117;
	ld.shared.f32 	%f127, [%r65+2868];
	fma.rn.f32 	%f128, %f122, %f127, %f119;
	ld.shared.f32 	%f129, [%r65+2872];
	fma.rn.f32 	%f130, %f122, %f129, %f121;
	ld.shared.f32 	%f131, [%r61+48];
	ld.shared.f32 	%f132, [%r65+3120];
	fma.rn.f32 	%f133, %f131, %f132, %f124;
	ld.shared.f32 	%f134, [%r65+3124];
	fma.rn.f32 	%f135, %f131, %f134, %f126;
	ld.shared.f32 	%f136, [%r65+3128];
	fma.rn.f32 	%f137, %f131, %f136, %f128;
	ld.shared.f32 	%f138, [%r65+3132];
	fma.rn.f32 	%f139, %f131, %f138, %f130;
	ld.shared.f32 	%f140, [%r61+52];
	ld.shared.f32 	%f141, [%r65+3380];
	fma.rn.f32 	%f142, %f140, %f141, %f133;
	ld.shared.f32 	%f143, [%r65+3384];
	fma.rn.f32 	%f144, %f140, %f143, %f135;
	ld.shared.f32 	%f145, [%r65+3388];
	fma.rn.f32 	%f146, %f140, %f145, %f137;
	ld.shared.f32 	%f147, [%r65+3392];
	fma.rn.f32 	%f148, %f140, %f147, %f139;
	ld.shared.f32 	%f149, [%r61+56];
	ld.shared.f32 	%f150, [%r65+3640];
	fma.rn.f32 	%f151, %f149, %f150, %f142;
	ld.shared.f32 	%f152, [%r65+3644];
	fma.rn.f32 	%f153, %f149, %f152, %f144;
	ld.shared.f32 	%f154, [%r65+3648];
	fma.rn.f32 	%f155, %f149, %f154, %f146;
	ld.shared.f32 	%f156, [%r65+3652];
	fma.rn.f32 	%f157, %f149, %f156, %f148;
	ld.shared.f32 	%f158, [%r61+60];
	ld.shared.f32 	%f159, [%r65+3900];
	fma.rn.f32 	%f182, %f158, %f159, %f151;
	ld.shared.f32 	%f160, [%r65+3904];
	fma.rn.f32 	%f181, %f158, %f160, %f153;
	ld.shared.f32 	%f161, [%r65+3908];
	fma.rn.f32 	%f180, %f158, %f161, %f155;
	ld.shared.f32 	%f162, [%r65+3912];
	fma.rn.f32 	%f179, %f158, %f162, %f157;
	bar.sync 	0;
	add.s32 	%r73, %r73, 1;
	setp.eq.s32 	%p12, %r73, %r10;
	@%p12 bra 	$L__BB5_13;
	bra.uni 	$L__BB5_4;
$L__BB5_13:
	setp.eq.f32 	%p13, %f18, 0f00000000;
	add.s32 	%r66, %r3, %r7;
	mad.lo.s32 	%r19, %r66, %r33, %r9;
	@%p13 bra 	$L__BB5_22;
	setp.ge.s32 	%p18, %r9, %r33;
	mul.wide.s32 	%rd18, %r19, 4;
	add.s64 	%rd3, %rd1, %rd18;
	@%p18 bra 	$L__BB5_16;
	ld.global.f32 	%f167, [%rd3];
	mul.f32 	%f168, %f18, %f167;
	fma.rn.f32 	%f169, %f17, %f182, %f168;
	st.global.f32 	[%rd3], %f169;
$L__BB5_16:
	add.s32 	%r70, %r9, 1;
	setp.ge.s32 	%p19, %r70, %r33;
	@%p19 bra 	$L__BB5_18;
	ld.global.f32 	%f170, [%rd3+4];
	mul.f32 	%f171, %f18, %f170;
	fma.rn.f32 	%f172, %f17, %f181, %f171;
	st.global.f32 	[%rd3+4], %f172;
$L__BB5_18:
	add.s32 	%r71, %r9, 2;
	setp.ge.s32 	%p20, %r71, %r33;
	@%p20 bra 	$L__BB5_20;
	ld.global.f32 	%f173, [%rd3+8];
	mul.f32 	%f174, %f18, %f173;
	fma.rn.f32 	%f175, %f17, %f180, %f174;
	st.global.f32 	[%rd3+8], %f175;
$L__BB5_20:
	add.s32 	%r72, %r9, 3;
	setp.ge.s32 	%p21, %r72, %r33;
	@%p21 bra 	$L__BB5_30;
	ld.global.f32 	%f176, [%rd3+12];
	mul.f32 	%f177, %f18, %f176;
	fma.rn.f32 	%f178, %f17, %f179, %f177;
	st.global.f32 	[%rd3+12], %f178;
	bra.uni 	$L__BB5_30;
$L__BB5_22:
	setp.ge.s32 	%p14, %r9, %r33;
	mul.wide.s32 	%rd17, %r19, 4;
	add.s64 	%rd4, %rd1, %rd17;
	@%p14 bra 	$L__BB5_24;
	mul.f32 	%f163, %f17, %f182;
	st.global.f32 	[%rd4], %f163;
$L__BB5_24:
	add.s32 	%r67, %r9, 1;
	setp.ge.s32 	%p15, %r67, %r33;
	@%p15 bra 	$L__BB5_26;
	mul.f32 	%f164, %f17, %f181;
	st.global.f32 	[%rd4+4], %f164;
$L__BB5_26:
	add.s32 	%r68, %r9, 2;
	setp.ge.s32 	%p16, %r68, %r33;
	@%p16 bra 	$L__BB5_28;
	mul.f32 	%f165, %f17, %f180;
	st.global.f32 	[%rd4+8], %f165;
$L__BB5_28:
	add.s32 	%r69, %r9, 3;
	setp.ge.s32 	%p17, %r69, %r33;
	@%p17 bra 	$L__BB5_30;
	mul.f32 	%f166, %f17, %f179;
	st.global.f32 	[%rd4+12], %f166;
$L__BB5_30:
	ret;

}


// ===== COMPILED SASS (sm_100) =====

	.target	sm_100

	.elftype	@"ET_EXEC"


//--------------------- .note.nv.tkinfo           --------------------------
	.section	.note.nv.tkinfo,"",@"SHT_NOTE"
	.sectionflags	@"SHF_NOTE_NV_TKINFO"
	.tkinfo
        /*0018*/ 	.word	0x00000002
        /*0030*/ 	.string	""
        /*0030*/ 	.string	"ptxas"
        /*0030*/ 	.string	"Cuda compilation tools, release 13.0, V13.0.88"
        /*0030*/ 	.string	"Build cuda_13.0.r13.0/compiler.36424714_0"
        /*0030*/ 	.string	"-arch sm_100 -m 64 "



//--------------------- .note.nv.cuinfo           --------------------------
	.section	.note.nv.cuinfo,"",@"SHT_NOTE"
	.sectionflags	@"SHF_NOTE_NV_CUINFO"
        /*0018*/ 	.short	0x0002
        /*001a*/ 	.short	0x0064
        /*001c*/ 	.short	0x0082
	.zero		2


//--------------------- .nv.info                  --------------------------
	.section	.nv.info,"",@"SHT_CUDA_INFO"
	.align	4


	//----- nvinfo : EIATTR_REGCOUNT
	.align		4
        /*0000*/ 	.byte	0x04, 0x2f
        /*0002*/ 	.short	(.L_1 - .L_0)
	.align		4
.L_0:
        /*0004*/ 	.word	index@(steel_gemm_batched_kernel)
        /*0008*/ 	.word	0x00000020


	//----- nvinfo : EIATTR_FRAME_SIZE
	.align		4
.L_1:
        /*000c*/ 	.byte	0x04, 0x11
        /*000e*/ 	.short	(.L_3 - .L_2)
	.align		4
.L_2:
        /*0010*/ 	.word	index@(steel_gemm_batched_kernel)
        /*0014*/ 	.word	0x00000000


	//----- nvinfo : EIATTR_REGCOUNT
	.align		4
.L_3:
        /*0018*/ 	.byte	0x04, 0x2f
        /*001a*/ 	.short	(.L_5 - .L_4)
	.align		4
.L_4:
        /*001c*/ 	.word	index@(steel_gemm_strided_batched_kernel)
        /*0020*/ 	.word	0x00000020


	//----- nvinfo : EIATTR_FRAME_SIZE
	.align		4
.L_5:
        /*0024*/ 	.byte	0x04, 0x11
        /*0026*/ 	.short	(.L_7 - .L_6)
	.align		4
.L_6:
        /*0028*/ 	.word	index@(steel_gemm_strided_batched_kernel)
        /*002c*/ 	.word	0x00000000


	//----- nvinfo : EIATTR_REGCOUNT
	.align		4
.L_7:
        /*0030*/ 	.byte	0x04, 0x2f
        /*0032*/ 	.short	(.L_9 - .L_8)
	.align		4
.L_8:
        /*0034*/ 	.word	index@(steel_gemm_variable_batched_kernel)
        /*0038*/ 	.word	0x00000020


	//----- nvinfo : EIATTR_FRAME_SIZE
	.align		4
.L_9:
        /*003c*/ 	.byte	0x04, 0x11
        /*003e*/ 	.short	(.L_11 - .L_10)
	.align		4
.L_10:
        /*0040*/ 	.word	index@(steel_gemm_variable_batched_kernel)
        /*0044*/ 	.word	0x00000000


	//----- nvinfo : EIATTR_REGCOUNT
	.align		4
.L_11:
        /*0048*/ 	.byte	0x04, 0x2f
        /*004a*/ 	.short	(.L_13 - .L_12)
	.align		4
.L_12:
        /*004c*/ 	.word	index@(steel_gemm_grouped_kernel)
        /*0050*/ 	.word	0x00000020


	//----- nvinfo : EIATTR_FRAME_SIZE
	.align		4
.L_13:
        /*0054*/ 	.byte	0x04, 0x11
        /*0056*/ 	.short	(.L_15 - .L_14)
	.align		4
.L_14:
        /*0058*/ 	.word	index@(steel_gemm_grouped_kernel)
        /*005c*/ 	.word	0x00000000


	//----- nvinfo : EIATTR_REGCOUNT
	.align		4
.L_15:
        /*0060*/ 	.byte	0x04, 0x2f
        /*0062*/ 	.short	(.L_17 - .L_16)
	.align		4
.L_16:
        /*0064*/ 	.word	index@(steel_gemm_segmented_reduce_kernel)
        /*0068*/ 	.word	0x00000020


	//----- nvinfo : EIATTR_FRAME_SIZE
	.align		4
.L_17:
        /*006c*/ 	.byte	0x04, 0x11
        /*006e*/ 	.short	(.L_19 - .L_18)
	.align		4
.L_18:
        /*0070*/ 	.word	index@(steel_gemm_segmented_reduce_kernel)
        /*0074*/ 	.word	0x00000000


	//----- nvinfo : EIATTR_REGCOUNT
	.align		4
.L_19:
        /*0078*/ 	.byte	0x04, 0x2f
        /*007a*/ 	.short	(.L_21 - .L_20)
	.align		4
.L_20:
        /*007c*/ 	.word	index@(steel_gemm_ragged_kernel)
        /*0080*/ 	.word	0x00000020


	//----- nvinfo : EIATTR_FRAME_SIZE
	.align		4
.L_21:
        /*0084*/ 	.byte	0x04, 0x11
        /*0086*/ 	.short	(.L_23 - .L_22)
	.align		4
.L_22:
        /*0088*/ 	.word	index@(steel_gemm_ragged_kernel)
        /*008c*/ 	.word	0x00000000


	//----- nvinfo : EIATTR_MIN_STACK_SIZE
	.align		4
.L_23:
        /*0090*/ 	.byte	0x04, 0x12
        /*0092*/ 	.short	(.L_25 - .L_24)
	.align		4
.L_24:
        /*0094*/ 	.word	index@(steel_gemm_ragged_kernel)
        /*0098*/ 	.word	0x00000000


	//----- nvinfo : EIATTR_MIN_STACK_SIZE
	.align		4
.L_25:
        /*009c*/ 	.byte	0x04, 0x12
        /*009e*/ 	.short	(.L_27 - .L_26)
	.align		4
.L_26:
        /*00a0*/ 	.word	index@(steel_gemm_segmented_reduce_kernel)
        /*00a4*/ 	.word	0x00000000


	//----- nvinfo : EIATTR_MIN_STACK_SIZE
	.align		4
.L_27:
        /*00a8*/ 	.byte	0x04, 0x12
        /*00aa*/ 	.short	(.L_29 - .L_28)
	.align		4
.L_28:
        /*00ac*/ 	.word	index@(steel_gemm_grouped_kernel)
        /*00b0*/ 	.word	0x00000000


	//----- nvinfo : EIATTR_MIN_STACK_SIZE
	.align		4
.L_29:
        /*00b4*/ 	.byte	0x04, 0x12
        /*00b6*/ 	.short	(.L_31 - .L_30)
	.align		4
.L_30:
        /*00b8*/ 	.word	index@(steel_gemm_variable_batched_kernel)
        /*00bc*/ 	.word	0x00000000


	//----- nvinfo : EIATTR_MIN_STACK_SIZE
	.align		4
.L_31:
        /*00c0*/ 	.byte	0x04, 0x12
        /*00c2*/ 	.short	(.L_33 - .L_32)
	.align		4
.L_32:
        /*00c4*/ 	.word	index@(steel_gemm_strided_batched_kernel)
        /*00c8*/ 	.word	0x00000000


	//----- nvinfo : EIATTR_MIN_STACK_SIZE
	.align		4
.L_33:
        /*00cc*/ 	.byte	0x04, 0x12
        /*00ce*/ 	.short	(.L_35 - .L_34)
	.align		4
.L_34:
        /*00d0*/ 	.word	index@(steel_gemm_batched_kernel)
        /*00d4*/ 	.word	0x00000000
.L_35:


//--------------------- .nv.compat                --------------------------
	.section	.nv.compat,"",@"SHT_CUDA_COMPAT_INFO"
	.align	4
        /*0000*/ 	.byte	0x02, 0x09, 0x00, 0x00, 0x02, 0x02, 0x01, 0x00, 0x02, 0x05, 0x05, 0x00, 0x03, 0x07, 0x01, 0x01
        /*0010*/ 	.byte	0x02, 0x03, 0x00, 0x00, 0x02, 0x06, 0x01, 0x00, 0x04, 0x0b, 0x08, 0x00, 0x09, 0x00, 0x00, 0x00
        /*0020*/ 	.byte	0x00, 0x00, 0x00, 0x00


//--------------------- .nv.info.steel_gemm_ragged_kernel --------------------------
	.section	.nv.info.steel_gemm_ragged_kernel,"",@"SHT_CUDA_INFO"
	.sectionflags	@""
	.align	4


	//----- nvinfo : EIATTR_CUDA_API_VERSION
	.align		4
        /*0000*/ 	.byte	0x04, 0x37
        /*0002*/ 	.short	(.L_37 - .L_36)
.L_36:
        /*0004*/ 	.word	0x00000082


	//----- nvinfo : EIATTR_KPARAM_INFO
	.align		4
.L_37:
        /*0008*/ 	.byte	0x04, 0x17
        /*000a*/ 	.short	(.L_39 - .L_38)
.L_38:
        /*000c*/ 	.word	0x00000000
        /*0010*/ 	.short	0x0008
        /*0012*/ 	.short	0x0030
        /*0014*/ 	.byte	0x00, 0xf0, 0x11, 0x00


	//----- nvinfo : EIATTR_KPARAM_INFO
	.align		4
.L_39:
        /*0018*/ 	.byte	0x04, 0x17
        /*001a*/ 	.short	(.L_41 - .L_40)
.L_40:
        /*001c*/ 	.word	0x00000000
        /*0020*/ 	.short	0x0007
        /*0022*/ 	.short	0x002c
        /*0024*/ 	.byte	0x00, 0xf0, 0x11, 0x00


	//----- nvinfo : EIATTR_KPARAM_INFO
	.align		4
.L_41:
        /*0028*/ 	.byte	0x04, 0x17
        /*002a*/ 	.short	(.L_43 - .L_42)
.L_42:
        /*002c*/ 	.word	0x00000000
        /*0030*/ 	.short	0x0006
        /*0032*/ 	.short	0x0028
        /*0034*/ 	.byte	0x00, 0xf0, 0x11, 0x00


	//----- nvinfo : EIATTR_KPARAM_INFO
	.align		4
.L_43:
        /*0038*/ 	.byte	0x04, 0x17
        /*003a*/ 	.short	(.L_45 - .L_44)
.L_44:
        /*003c*/ 	.word	0x00000000
        /*0040*/ 	.short	0x0005
        /*0042*/ 	.short	0x0024
        /*0044*/ 	.byte	0x00, 0xf0, 0x11, 0x00


	//----- nvinfo : EIATTR_KPARAM_INFO
	.align		4
.L_45:
        /*0048*/ 	.byte	0x04, 0x17
        /*004a*/ 	.short	(.L_47 - .L_46)
.L_46:
        /*004c*/ 	.word	0x00000000
        /*0050*/ 	.short	0x0004
        /*0052*/ 	.short	0x0020
        /*0054*/ 	.byte	0x00, 0xf0, 0x11, 0x00


	//----- nvinfo : EIATTR_KPARAM_INFO
	.align		4
.L_47:
        /*0058*/ 	.byte	0x04, 0x17
        /*005a*/ 	.short	(.L_49 - .L_48)
.L_48:
        /*005c*/ 	.word	0x00000000
        /*0060*/ 	.short	0x0003
        /*0062*/ 	.short	0x0018
        /*0064*/ 	.byte	0x00, 0xf5, 0x21, 0x00


	//----- nvinfo : EIATTR_KPARAM_INFO
	.align		4
.L_49:
        /*0068*/ 	.byte	0x04, 0x17
        /*006a*/ 	.short	(.L_51 - .L_50)
.L_50:
        /*006c*/ 	.word	0x00000000
        /*0070*/ 	.short	0x0002
        /*0072*/ 	.short	0x0010
        /*0074*/ 	.byte	0x00, 0xf5, 0x21, 0x00


	//----- nvinfo : EIATTR_KPARAM_INFO
	.align		4
.L_51:
        /*0078*/ 	.byte	0x04, 0x17
        /*007a*/ 	.short	(.L_53 - .L_52)
.L_52:
        /*007c*/ 	.word	0x00000000
        /*0080*/ 	.short	0x0001
        /*0082*/ 	.short	0x0008
        /*0084*/ 	.byte	0x00, 0xf5, 0x21, 0x00


	//----- nvinfo : EIATTR_KPARAM_INFO
	.align		4
.L_53:
        /*0088*/ 	.byte	0x04, 0x17
        /*008a*/ 	.short	(.L_55 - .L_54)
.L_54:
        /*008c*/ 	.word	0x00000000
        /*0090*/ 	.short	0x0000
        /*0092*/ 	.short	0x0000
        /*0094*/ 	.byte	0x00, 0xf5, 0x21, 0x00


	//----- nvinfo : EIATTR_SPARSE_MMA_MASK
	.align		4
.L_55:
        /*0098*/ 	.byte	0x03, 0x50
        /*009a*/ 	.short	0x0000


	//----- nvinfo : EIATTR_MAXREG_COUNT
	.align		4
        /*009c*/ 	.byte	0x03, 0x1b
        /*009e*/ 	.short	0x00ff


	//----- nvinfo : EIATTR_NUM_BARRIERS
	.align		4
        /*00a0*/ 	.byte	0x02, 0x4c
        /*00a2*/ 	.byte	0x01
	.zero		1


	//----- nvinfo : EIATTR_MERCURY_ISA_VERSION
	.align		4
        /*00a4*/ 	.byte	0x03, 0x5f
        /*00a6*/ 	.short	0x0101


	//----- nvinfo : EIATTR_UNUSED_LOAD_BYTE_OFFSET
	.align		4
        /*00a8*/ 	.byte	0x04, 0x44
        /*00aa*/ 	.short	(.L_57 - .L_56)


	//   ....[0]....
.L_56:
        /*00ac*/ 	.word	0x00000670
        /*00b0*/ 	.word	0x0000fff0


	//   ....[1]....
        /*00b4*/ 	.word	0x00000790
        /*00b8*/ 	.word	0x00000fff


	//   ....[2]....
        /*00bc*/ 	.word	0x00000860
        /*00c0*/ 	.word	0x0000fff0


	//   ....[3]....
        /*00c4*/ 	.word	0x00000940
        /*00c8*/ 	.word	0x00000fff


	//   ....[4]....
        /*00cc*/ 	.word	0x00000a30
        /*00d0*/ 	.word	0x0000fff0


	//   ....[5]....
        /*00d4*/ 	.word	0x00000b10
        /*00d8*/ 	.word	0x00000fff


	//   ....[6]....
        /*00dc*/ 	.word	0x00000bc0
        /*00e0*/ 	.word	0x0000fff0


	//   ....[7]....
        /*00e4*/ 	.word	0x00000cb0
        /*00e8*/ 	.word	0x00000fff


	//----- nvinfo : EIATTR_VRC_CTA_INIT_COUNT
	.align		4
.L_57:
        /*00ec*/ 	.byte	0x02, 0x4a
	.zero		1
	.zero		1


	//----- nvinfo : EIATTR_EXIT_INSTR_OFFSETS
	.align		4
        /*00f0*/ 	.byte	0x04, 0x1c
        /*00f2*/ 	.short	(.L_59 - .L_58)


	//   ....[0]....
.L_58:
        /*00f4*/ 	.word	0x00000040


	//   ....[1]....
        /*00f8*/ 	.word	0x00000110


	//   ....[2]....
        /*00fc*/ 	.word	0x00000fe0


	//   ....[3]....
        /*0100*/ 	.word	0x00001040


	//   ....[4]....
        /*0104*/ 	.word	0x00001170


	//   ....[5]....
        /*0108*/ 	.word	0x000011b0


	//----- nvinfo : EIATTR_CRS_STACK_SIZE
	.align		4
.L_59:
        /*010c*/ 	.byte	0x04, 0x1e
        /*010e*/ 	.short	(.L_61 - .L_60)
.L_60:
        /*0110*/ 	.word	0x00000000


	//----- nvinfo : EIATTR_CBANK_PARAM_SIZE
	.align		4
.L_61:
        /*0114*/ 	.byte	0x03, 0x19
        /*0116*/ 	.short	0x0034


	//----- nvinfo : EIATTR_PARAM_CBANK
	.align		4
        /*0118*/ 	.byte	0x04, 0x0a
        /*011a*/ 	.short	(.L_63 - .L_62)
	.align		4
.L_62:
        /*011c*/ 	.word	index@(.nv.constant0.steel_gemm_ragged_kernel)
        /*0120*/ 	.short	0x0380
        /*0122*/ 	.short	0x0034


	//----- nvinfo : EIATTR_SW_WAR
	.align		4
.L_63:
        /*0124*/ 	.byte	0x04, 0x36
        /*0126*/ 	.short	(.L_65 - .L_64)
.L_64:
        /*0128*/ 	.word	0x00000008
.L_65:


//--------------------- .nv.info.steel_gemm_segmented_reduce_kernel --------------------------
	.section	.nv.info.steel_gemm_segmented_reduce_kernel,"",@"SHT_CUDA_INFO"
	.sectionflags	@""
	.align	4


	//----- nvinfo : EIATTR_CUDA_API_VERSION
	.align		4
        /*0000*/ 	.byte	0x04, 0x37
        /*0002*/ 	.short	(.L_67 - .L_66)
.L_66:
        /*0004*/ 	.word	0x00000082


	//----- nvinfo : EIATTR_KPARAM_INFO
	.align		4
.L_67:
        /*0008*/ 	.byte	0x04, 0x17
        /*000a*/ 	.short	(.L_69 - .L_68)
.L_68:
        /*000c*/ 	.word	0x00000000
        /*0010*/ 	.short	0x0008
        /*0012*/ 	.short	0x0030
        /*0014*/ 	.byte	0x00, 0xf0, 0x11, 0x00


	//----- nvinfo : EIATTR_KPARAM_INFO
	.align		4
.L_69:
        /*0018*/ 	.byte	0x04, 0x17
        /*001a*/ 	.short	(.L_71 - .L_70)
.L_70:
        /*001c*/ 	.word	0x00000000
        /*0020*/ 	.short	0x0007
        /*0022*/ 	.short	0x002c
        /*0024*/ 	.byte	0x00, 0xf0, 0x11, 0x00


	//----- nvinfo : EIATTR_KPARAM_INFO
	.align		4
.L_71:
        /*0028*/ 	.byte	0x04, 0x17
        /*002a*/ 	.short	(.L_73 - .L_72)
.L_72:
        /*002c*/ 	.word	0x00000000
        /*0030*/ 	.short	0x0006
        /*0032*/ 	.short	0x0028
        /*0034*/ 	.byte	0x00, 0xf0, 0x11, 0x00


	//----- nvinfo : EIATTR_KPARAM_INFO
	.align		4
.L_73:
        /*0038*/ 	.byte	0x04, 0x17
        /*003a*/ 	.short	(.L_75 - .L_74)
.L_74:
        /*003c*/ 	.word	0x00000000
        /*0040*/ 	.short	0x0005
        /*0042*/ 	.short	0x0024
        /*0044*/ 	.byte	0x00, 0xf0, 0x11, 0x00


	//----- nvinfo : EIATTR_KPARAM_INFO
	.align		4
.L_75:
        /*0048*/ 	.byte	0x04, 0x17
        /*004a*/ 	.short	(.L_77 - .L_76)
.L_76:
        /*004c*/ 	.word	0x00000000
        /*0050*/ 	.short	0x0004
        /*0052*/ 	.short	0x0020
        /*0054*/ 	.byte	0x00, 0xf0, 0x11, 0x00


	//----- nvinfo : EIATTR_KPARAM_INFO
	.align		4
.L_77:
        /*0058*/ 	.byte	0x04, 0x17
        /*005a*/ 	.short	(.L_79 - .L_78)
.L_78:
        /*005c*/ 	.word	0x00000000
        /*0060*/ 	.short	0x0003
        /*0062*/ 	.short	0x0018
        /*0064*/ 	.byte	0x00, 0xf5, 0x21, 0x00


	//----- nvinfo : EIATTR_KPARAM_INFO
	.align		4
.L_79:
        /*0068*/ 	.byte	0x04, 0x17
        /*006a*/ 	.short	(.L_81 - .L_80)
.L_80:
        /*006c*/ 	.word	0x00000000
        /*0070*/ 	.short	0x0002
        /*0072*/ 	.short	0x0010
        /*0074*/ 	.byte	0x00, 0xf5, 0x21, 0x00


	//----- nvinfo : EIATTR_KPARAM_INFO
	.align		4
.L_81:
        /*0078*/ 	.byte	0x04, 0x17
        /*007a*/ 	.short	(.L_83 - .L_82)
.L_82:
        /*007c*/ 	.word	0x00000000
        /*0080*/ 	.short	0x0001
        /*0082*/ 	.short	0x0008
        /*0084*/ 	.byte	0x00, 0xf5, 0x21, 0x00


	//----- nvinfo : EIATTR_KPARAM_INFO
	.align		4
.L_83:
        /*0088*/ 	.byte	0x04, 0x17
        /*008a*/ 	.short	(.L_85 - .L_84)
.L_84:
        /*008c*/ 	.word	0x00000000
        /*0090*/ 	.short	0x0000
        /*0092*/ 	.short	0x0000
        /*0094*/ 	.byte	0x00, 0xf5, 0x21, 0x00


	//----- nvinfo : EIATTR_SPARSE_MMA_MASK
	.align		4
.L_85:
        /*0098*/ 	.byte	0x03, 0x50
        /*009a*/ 	.short	0x0000


	//----- nvinfo : EIATTR_MAXREG_COUNT
	.align		4
        /*009c*/ 	.byte	0x03, 0x1b
        /*009e*/ 	.short	0x00ff


	//----- nvinfo : EIATTR_NUM_BARRIERS
	.align		4
        /*00a0*/ 	.byte	0x02, 0x4c
        /*00a2*/ 	.byte	0x01
	.zero		1


	//----- nvinfo : EIATTR_MERCURY_ISA_VERSION
	.align		4
        /*00a4*/ 	.byte	0x03, 0x5f
        /*00a6*/ 	.short	0x0101


	//----- nvinfo : EIATTR_UNUSED_LOAD_BYTE_OFFSET
	.align		4
        /*00a8*/ 	.byte	0x04, 0x44
        /*00aa*/ 	.short	(.L_87 - .L_86)


	//   ....[0]....
.L_86:
        /*00ac*/ 	.word	0x00000710
        /*00b0*/ 	.word	0x0000fff0


	//   ....[1]....
        /*00b4*/ 	.word	0x00000800
        /*00b8*/ 	.word	0x00000fff


	//   ....[2]....
        /*00bc*/ 	.word	0x000008d0
        /*00c0*/ 	.word	0x0000fff0


	//   ....[3]....
        /*00c4*/ 	.word	0x000009a0
        /*00c8*/ 	.word	0x00000fff


	//   ....[4]....
        /*00cc*/ 	.word	0x00000a90
        /*00d0*/ 	.word	0x0000fff0


	//   ....[5]....
        /*00d4*/ 	.word	0x00000b70
        /*00d8*/ 	.word	0x00000fff


	//   ....[6]....
        /*00dc*/ 	.word	0x00000c20
        /*00e0*/ 	.word	0x0000fff0


	//   ....[7]....
        /*00e4*/ 	.word	0x00000d10
        /*00e8*/ 	.word	0x00000fff


	//----- nvinfo : EIATTR_VRC_CTA_INIT_COUNT
	.align		4
.L_87:
        /*00ec*/ 	.byte	0x02, 0x4a
	.zero		1
	.zero		1


	//----- nvinfo : EIATTR_EXIT_INSTR_OFFSETS
	.align		4
        /*00f0*/ 	.byte	0x04, 0x1c
        /*00f2*/ 	.short	(.L_89 - .L_88)


	//   ....[0]....
.L_88:
        /*00f4*/ 	.word	0x00000df0


	//   ....[1]....
        /*00f8*/ 	.word	0x00000e90


	//   ....[2]....
        /*00fc*/ 	.word	0x00001070


	//   ....[3]....
        /*0100*/ 	.word	0x000010b0


	//----- nvinfo : EIATTR_CRS_STACK_SIZE
	.align		4
.L_89:
        /*0104*/ 	.byte	0x04, 0x1e
        /*0106*/ 	.short	(.L_91 - .L_90)
.L_90:
        /*0108*/ 	.word	0x00000000


	//----- nvinfo : EIATTR_CBANK_PARAM_SIZE
	.align		4
.L_91:
        /*010c*/ 	.byte	0x03, 0x19
        /*010e*/ 	.short	0x0034


	//----- nvinfo : EIATTR_PARAM_CBANK
	.align		4
        /*0110*/ 	.byte	0x04, 0x0a
        /*0112*/ 	.short	(.L_93 - .L_92)
	.align		4
.L_92:
        /*0114*/ 	.word	index@(.nv.constant0.steel_gemm_segmented_reduce_kernel)
        /*0118*/ 	.short	0x0380
        /*011a*/ 	.short	0x0034


	//----- nvinfo : EIATTR_SW_WAR
	.align		4
.L_93:
        /*011c*/ 	.byte	0x04, 0x36
        /*011e*/ 	.short	(.L_95 - .L_94)
.L_94:
        /*0120*/ 	.word	0x00000008
.L_95:


//--------------------- .nv.info.steel_gemm_grouped_kernel --------------------------
	.section	.nv.info.steel_gemm_grouped_kernel,"",@"SHT_CUDA_INFO"
	.sectionflags	@""
	.align	4


	//----- nvinfo : EIATTR_CUDA_API_VERSION
	.align		4
        /*0000*/ 	.byte	0x04, 0x37
        /*0002*/ 	.short	(.L_97 - .L_96)
.L_96:
        /*0004*/ 	.word	0x00000082


	//----- nvinfo : EIATTR_KPARAM_INFO
	.align		4
.L_97:
        /*0008*/ 	.byte	0x04, 0x17
        /*000a*/ 	.short	(.L_99 - .L_98)
.L_98:
        /*000c*/ 	.word	0x00000000
        /*0010*/ 	.short	0x000b
        /*0012*/ 	.short	0x0050
        /*0014*/ 	.byte	0x00, 0xf0, 0x11, 0x00


	//----- nvinfo : EIATTR_KPARAM_INFO
	.align		4
.L_99:
        /*0018*/ 	.byte	0x04, 0x17
        /*001a*/ 	.short	(.L_101 - .L_100)
.L_100:
        /*001c*/ 	.word	0x00000000
        /*0020*/ 	.short	0x000a
        /*0022*/ 	.short	0x004c
        /*0024*/ 	.byte	0x00, 0xf0, 0x11, 0x00


	//----- nvinfo : EIATTR_KPARAM_INFO
	.align		4
.L_101:
        /*0028*/ 	.byte	0x04, 0x17
        /*002a*/ 	.short	(.L_103 - .L_102)
.L_102:
        /*002c*/ 	.word	0x00000000
        /*0030*/ 	.short	0x0009
        /*0032*/ 	.short	0x0048
        /*0034*/ 	.byte	0x00, 0xf0, 0x11, 0x00


	//----- nvinfo : EIATTR_KPARAM_INFO
	.align		4
.L_103:
        /*0038*/ 	.byte	0x04, 0x17
        /*003a*/ 	.short	(.L_105 - .L_104)
.L_104:
        /*003c*/ 	.word	0x00000000
        /*0040*/ 	.short	0x0008
        /*0042*/ 	.short	0x0040
        /*0044*/ 	.byte	0x00, 0xf5, 0x21, 0x00


	//----- nvinfo : EIATTR_KPARAM_INFO
	.align		4
.L_105:
        /*0048*/ 	.byte	0x04, 0x17
        /*004a*/ 	.short	(.L_107 - .L_106)
.L_106:
        /*004c*/ 	.word	0x00000000
        /*0050*/ 	.short	0x0007
        /*0052*/ 	.short	0x0038
        /*0054*/ 	.byte	0x00, 0xf5, 0x21, 0x00


	//----- nvinfo : EIATTR_KPARAM_INFO
	.align		4
.L_107:
        /*0058*/ 	.byte	0x04, 0x17
        /*005a*/ 	.short	(.L_109 - .L_108)
.L_108:
        /*005c*/ 	.word	0x00000000
        /*0060*/ 	.short	0x0006
        /*0062*/ 	.short	0x0030
        /*0064*/ 	.byte	0x00, 0xf5, 0x21, 0x00


	//----- nvinfo : EIATTR_KPARAM_INFO
	.align		4
.L_109:
        /*0068*/ 	.byte	0x04, 0x17
        /*006a*/ 	.short	(.L_111 - .L_110)
.L_110:
        /*006c*/ 	.word	0x00000000
        /*0070*/ 	.short	0x0005
        /*0072*/ 	.short	0x0028
        /*0074*/ 	.byte	0x00, 0xf5, 0x21, 0x00


	//----- nvinfo : EIATTR_KPARAM_INFO
	.align		4
.L_111:
        /*0078*/ 	.byte	0x04, 0x17
        /*007a*/ 	.short	(.L_113 - .L_112)
.L_112:
        /*007c*/ 	.word	0x00000000
        /*0080*/ 	.short	0x0004
        /*0082*/ 	.short	0x0020
        /*0084*/ 	.byte	0x00, 0xf5, 0x21, 0x00


	//----- nvinfo : EIATTR_KPARAM_INFO
	.align		4
.L_113:
        /*0088*/ 	.byte	0x04, 0x17
        /*008a*/ 	.short	(.L_115 - .L_114)
.L_114:
        /*008c*/ 	.word	0x00000000
        /*0090*/ 	.short	0x0003
        /*0092*/ 	.short	0x0018
        /*0094*/ 	.byte	0x00, 0xf5, 0x21, 0x00


	//----- nvinfo : EIATTR_KPARAM_INFO
	.align		4
.L_115:
        /*0098*/ 	.byte	0x04, 0x17
        /*009a*/ 	.short	(.L_117 - .L_116)
.L_116:
        /*009c*/ 	.word	0x00000000
        /*00a0*/ 	.short	0x0002
        /*00a2*/ 	.short	0x0010
        /*00a4*/ 	.byte	0x00, 0xf5, 0x21, 0x00


	//----- nvinfo : EIATTR_KPARAM_INFO
	.align		4
.L_117:
        /*00a8*/ 	.byte	0x04, 0x17
        /*00aa*/ 	.short	(.L_119 - .L_118)
.L_118:
        /*00ac*/ 	.word	0x00000000
        /*00b0*/ 	.short	0x0001
        /*00b2*/ 	.short	0x0008
        /*00b4*/ 	.byte	0x00, 0xf5, 0x21, 0x00


	//----- nvinfo : EIATTR_KPARAM_INFO
	.align		4
.L_119:
        /*00b8*/ 	.byte	0x04, 0x17
        /*00ba*/ 	.short	(.L_121 - .L_120)
.L_120:
        /*00bc*/ 	.word	0x00000000
        /*00c0*/ 	.short	0x0000
        /*00c2*/ 	.short	0x0000
        /*00c4*/ 	.byte	0x00, 0xf5, 0x21, 0x00


	//----- nvinfo : EIATTR_SPARSE_MMA_MASK
	.align		4
.L_121:
        /*00c8*/ 	.byte	0x03, 0x50
        /*00ca*/ 	.short	0x0000


	//----- nvinfo : EIATTR_MAXREG_COUNT
	.align		4
        /*00cc*/ 	.byte	0x03, 0x1b
        /*00ce*/ 	.short	0x00ff


	//----- nvinfo : EIATTR_NUM_BARRIERS
	.align		4
        /*00d0*/ 	.byte	0x02, 0x4c
        /*00d2*/ 	.byte	0x01
	.zero		1


	//----- nvinfo : EIATTR_MERCURY_ISA_VERSION
	.align		4
        /*00d4*/ 	.byte	0x03, 0x5f
        /*00d6*/ 	.short	0x0101


	//----- nvinfo : EIATTR_UNUSED_LOAD_BYTE_OFFSET
	.align		4
        /*00d8*/ 	.byte	0x04, 0x44
        /*00da*/ 	.short	(.L_123 - .L_122)


	//   ....[0]....
.L_122:
        /*00dc*/ 	.word	0x00000bd0
        /*00e0*/ 	.word	0x0000fff0


	//   ....[1]....
        /*00e4*/ 	.word	0x00000ca0
        /*00e8*/ 	.word	0x00000fff


	//   ....[2]....
        /*00ec*/ 	.word	0x00000d80
        /*00f0*/ 	.word	0x0000fff0


	//   ....[3]....
        /*00f4*/ 	.word	0x00000e50
        /*00f8*/ 	.word	0x00000fff


	//   ....[4]....
        /*00fc*/ 	.word	0x00000f30
        /*0100*/ 	.word	0x0000fff0


	//   ....[5]....
        /*0104*/ 	.word	0x00001000
        /*0108*/ 	.word	0x00000fff


	//   ....[6]....
        /*010c*/ 	.word	0x000010c0
        /*0110*/ 	.word	0x0000fff0


	//   ....[7]....
        /*0114*/ 	.word	0x000011b0
        /*0118*/ 	.word	0x00000fff


	//----- nvinfo : EIATTR_VRC_CTA_INIT_COUNT
	.align		4
.L_123:
        /*011c*/ 	.byte	0x02, 0x4a
	.zero		1
	.zero		1


	//----- nvinfo : EIATTR_EXIT_INSTR_OFFSETS
	.align		4
        /*0120*/ 	.byte	0x04, 0x1c
        /*0122*/ 	.short	(.L_125 - .L_124)


	//   ....[0]....
.L_124:
        /*0124*/ 	.word	0x00000590


	//   ....[1]....
        /*0128*/ 	.word	0x00001420


	//   ....[2]....
        /*012c*/ 	.word	0x00001470


	//   ....[3]....
        /*0130*/ 	.word	0x00001560


	//   ....[4]....
        /*0134*/ 	.word	0x00001590


	//----- nvinfo : EIATTR_CRS_STACK_SIZE
	.align		4
.L_125:
        /*0138*/ 	.byte	0x04, 0x1e
        /*013a*/ 	.short	(.L_127 - .L_126)
.L_126:
        /*013c*/ 	.word	0x00000000


	//----- nvinfo : EIATTR_CBANK_PARAM_SIZE
	.align		4
.L_127:
        /*0140*/ 	.byte	0x03, 0x19
        /*0142*/ 	.short	0x0054


	//----- nvinfo : EIATTR_PARAM_CBANK
	.align		4
        /*0144*/ 	.byte	0x04, 0x0a
        /*0146*/ 	.short	(.L_129 - .L_128)
	.align		4
.L_128:
        /*0148*/ 	.word	index@(.nv.constant0.steel_gemm_grouped_kernel)
        /*014c*/ 	.short	0x0380
        /*014e*/ 	.short	0x0054


	//----- nvinfo : EIATTR_SW_WAR
	.align		4
.L_129:
        /*0150*/ 	.byte	0x04, 0x36
        /*0152*/ 	.short	(.L_131 - .L_130)
.L_130:
        /*0154*/ 	.word	0x00000008
.L_131:


//--------------------- .nv.info.steel_gemm_variable_batched_kernel --------------------------
	.section	.nv.info.steel_gemm_variable_batched_kernel,"",@"SHT_CUDA_INFO"
	.sectionflags	@""
	.align	4


	//----- nvinfo : EIATTR_CUDA_API_VERSION
	.align		4
        /*0000*/ 	.byte	0x04, 0x37
        /*0002*/ 	.short	(.L_133 - .L_132)
.L_132:
        /*0004*/ 	.word	0x00000082


	//----- nvinfo : EIATTR_KPARAM_INFO
	.align		4
.L_133:
        /*0008*/ 	.byte	0x04, 0x17
        /*000a*/ 	.short	(.L_135 - .L_134)
.L_134:
        /*000c*/ 	.word	0x00000000
        /*0010*/ 	.short	0x0008
        /*0012*/ 	.short	0x0038
        /*0014*/ 	.byte	0x00, 0xf0, 0x11, 0x00


	//----- nvinfo : EIATTR_KPARAM_INFO
	.align		4
.L_135:
        /*0018*/ 	.byte	0x04, 0x17
        /*001a*/ 	.short	(.L_137 - .L_136)
.L_136:
        /*001c*/ 	.word	0x00000000
        /*0020*/ 	.short	0x0007
        /*0022*/ 	.short	0x0034
        /*0024*/ 	.byte	0x00, 0xf0, 0x11, 0x00


	//----- nvinfo : EIATTR_KPARAM_INFO
	.align		4
.L_137:
        /*0028*/ 	.byte	0x04, 0x17
        /*002a*/ 	.short	(.L_139 - .L_138)
.L_138:
        /*002c*/ 	.word	0x00000000
        /*0030*/ 	.short	0x0006
        /*0032*/ 	.short	0x0030
        /*0034*/ 	.byte	0x00, 0xf0, 0x11, 0x00


	//----- nvinfo : EIATTR_KPARAM_INFO
	.align		4
.L_139:
        /*0038*/ 	.byte	0x04, 0x17
        /*003a*/ 	.short	(.L_141 - .L_140)
.L_140:
        /*003c*/ 	.word	0x00000000
        /*0040*/ 	.short	0x0005
        /*0042*/ 	.short	0x0028
        /*0044*/ 	.byte	0x00, 0xf5, 0x21, 0x00


	//----- nvinfo : EIATTR_KPARAM_INFO
	.align		4
.L_141:
        /*0048*/ 	.byte	0x04, 0x17
        /*004a*/ 	.short	(.L_143 - .L_142)
.L_142:
        /*004c*/ 	.word	0x00000000
        /*0050*/ 	.short	0x0004
        /*0052*/ 	.short	0x0020
        /*0054*/ 	.byte	0x00, 0xf5, 0x21, 0x00


	//----- nvinfo : EIATTR_KPARAM_INFO
	.align		4
.L_143:
        /*0058*/ 	.byte	0x04, 0x17
        /*005a*/ 	.short	(.L_145 - .L_144)
.L_144:
        /*005c*/ 	.word	0x00000000
        /*0060*/ 	.short	0x0003
        /*0062*/ 	.short	0x0018
        /*0064*/ 	.byte	0x00, 0xf5, 0x21, 0x00


	//----- nvinfo : EIATTR_KPARAM_INFO
	.align		4
.L_145:
        /*0068*/ 	.byte	0x04, 0x17
        /*006a*/ 	.short	(.L_147 - .L_146)
.L_146:
        /*006c*/ 	.word	0x00000000
        /*0070*/ 	.short	0x0002
        /*0072*/ 	.short	0x0010
        /*0074*/ 	.byte	0x00, 0xf5, 0x21, 0x00


	//----- nvinfo : EIATTR_KPARAM_INFO
	.align		4
.L_147:
        /*0078*/ 	.byte	0x04, 0x17
        /*007a*/ 	.short	(.L_149 - .L_148)
.L_148:
        /*007c*/ 	.word	0x00000000
        /*0080*/ 	.short	0x0001
        /*0082*/ 	.short	0x0008
        /*0084*/ 	.byte	0x00, 0xf5, 0x21, 0x00


	//----- nvinfo : EIATTR_KPARAM_INFO
	.align		4
.L_149:
        /*0088*/ 	.byte	0x04, 0x17
        /*008a*/ 	.short	(.L_151 - .L_150)
.L_150:
        /*008c*/ 	.word	0x00000000
        /*0090*/ 	.short	0x0000
        /*0092*/ 	.short	0x0000
        /*0094*/ 	.byte	0x00, 0xf5, 0x21, 0x00


	//----- nvinfo : EIATTR_SPARSE_MMA_MASK
	.align		4
.L_151:
        /*0098*/ 	.byte	0x03, 0x50
        /*009a*/ 	.short	0x0000


	//----- nvinfo : EIATTR_MAXREG_COUNT
	.align		4
        /*009c*/ 	.byte	0x03, 0x1b
        /*009e*/ 	.short	0x00ff


	//----- nvinfo : EIATTR_NUM_BARRIERS
	.align		4
        /*00a0*/ 	.byte	0x02, 0x4c
        /*00a2*/ 	.byte	0x01
	.zero		1


	//----- nvinfo : EIATTR_MERCURY_ISA_VERSION
	.align		4
        /*00a4*/ 	.byte	0x03, 0x5f
        /*00a6*/ 	.short	0x0101


	//----- nvinfo : EIATTR_UNUSED_LOAD_BYTE_OFFSET
	.align		4
        /*00a8*/ 	.byte	0x04, 0x44
        /*00aa*/ 	.short	(.L_153 - .L_152)


	//   ....[0]....
.L_152:
        /*00ac*/ 	.word	0x00000730
        /*00b0*/ 	.word	0x0000fff0


	//   ....[1]....
        /*00b4*/ 	.word	0x00000800
        /*00b8*/ 	.word	0x00000fff


	//   ....[2]....
        /*00bc*/ 	.word	0x000008e0
        /*00c0*/ 	.word	0x0000fff0


	//   ....[3]....
        /*00c4*/ 	.word	0x000009c0
        /*00c8*/ 	.word	0x00000fff


	//   ....[4]....
        /*00cc*/ 	.word	0x00000a90
        /*00d0*/ 	.word	0x0000fff0


	//   ....[5]....
        /*00d4*/ 	.word	0x00000b70
        /*00d8*/ 	.word	0x00000fff


	//   ....[6]....
        /*00dc*/ 	.word	0x00000c30
        /*00e0*/ 	.word	0x0000fff0


	//   ....[7]....
        /*00e4*/ 	.word	0x00000d20
        /*00e8*/ 	.word	0x00000fff


	//----- nvinfo : EIATTR_VRC_CTA_INIT_COUNT
	.align		4
.L_153:
        /*00ec*/ 	.byte	0x02, 0x4a
	.zero		1
	.zero		1


	//----- nvinfo : EIATTR_EXIT_INSTR_OFFSETS
	.align		4
        /*00f0*/ 	.byte	0x04, 0x1c
        /*00f2*/ 	.short	(.L_155 - .L_154)


	//   ....[0]....
.L_154:
        /*00f4*/ 	.word	0x00000040


	//   ....[1]....
        /*00f8*/ 	.word	0x00000130


	//   ....[2]....
        /*00fc*/ 	.word	0x00000dd0


	//   ....[3]....
        /*0100*/ 	.word	0x00001020


	//   ....[4]....
        /*0104*/ 	.word	0x00001080


	//   ....[5]....
        /*0108*/ 	.word	0x000011a0


	//   ....[6]....
        /*010c*/ 	.word	0x000011e0


	//----- nvinfo : EIATTR_CRS_STACK_SIZE
	.align		4
.L_155:
        /*0110*/ 	.byte	0x04, 0x1e
        /*0112*/ 	.short	(.L_157 - .L_156)
.L_156:
        /*0114*/ 	.word	0x00000000


	//----- nvinfo : EIATTR_CBANK_PARAM_SIZE
	.align		4
.L_157:
        /*0118*/ 	.byte	0x03, 0x19
        /*011a*/ 	.short	0x003c


	//----- nvinfo : EIATTR_PARAM_CBANK
	.align		4
        /*011c*/ 	.byte	0x04, 0x0a
        /*011e*/ 	.short	(.L_159 - .L_158)
	.align		4
.L_158:
        /*0120*/ 	.word	index@(.nv.constant0.steel_gemm_variable_batched_kernel)
        /*0124*/ 	.short	0x0380
        /*0126*/ 	.short	0x003c


	//----- nvinfo : EIATTR_SW_WAR
	.align		4
.L_159:
        /*0128*/ 	.byte	0x04, 0x36
        /*012a*/ 	.short	(.L_161 - .L_160)
.L_160:
        /*012c*/ 	.word	0x00000008
.L_161:


//--------------------- .nv.info.steel_gemm_strided_batched_kernel --------------------------
	.section	.nv.info.steel_gemm_strided_batched_kernel,"",@"SHT_CUDA_INFO"
	.sectionflags	@""
	.align	4


	//----- nvinfo : EIATTR_CUDA_API_VERSION
	.align		4
        /*0000*/ 	.byte	0x04, 0x37
        /*0002*/ 	.short	(.L_163 - .L_162)
.L_162:
        /*0004*/ 	.word	0x00000082


	//----- nvinfo : EIATTR_KPARAM_INFO
	.align		4
.L_163:
        /*0008*/ 	.byte	0x04, 0x17
        /*000a*/ 	.short	(.L_165 - .L_164)
.L_164:
        /*000c*/ 	.word	0x00000000
        /*0010*/ 	.short	0x000b
        /*0012*/ 	.short	0x0044
        /*0014*/ 	.byte	0x00, 0xf0, 0x11, 0x00


	//----- nvinfo : EIATTR_KPARAM_INFO
	.align		4
.L_165:
        /*0018*/ 	.byte	0x04, 0x17
        /*001a*/ 	.short	(.L_167 - .L_166)
.L_166:
        /*001c*/ 	.word	0x00000000
        /*0020*/ 	.short	0x000a
        /*0022*/ 	.short	0x0040
        /*0024*/ 	.byte	0x00, 0xf0, 0x11, 0x00


	//----- nvinfo : EIATTR_KPARAM_INFO
	.align		4
.L_167:
        /*0028*/ 	.byte	0x04, 0x17
        /*002a*/ 	.short	(.L_169 - .L_168)
.L_168:
        /*002c*/ 	.word	0x00000000
        /*0030*/ 	.short	0x0009
        /*0032*/ 	.short	0x0038
        /*0034*/ 	.byte	0x00, 0xf0, 0x21, 0x00


	//----- nvinfo : EIATTR_KPARAM_INFO
	.align		4
.L_169:
        /*0038*/ 	.byte	0x04, 0x17
        /*003a*/ 	.short	(.L_171 - .L_170)
.L_170:
        /*003c*/ 	.word	0x00000000
        /*0040*/ 	.short	0x0008
        /*0042*/ 	.short	0x0030
        /*0044*/ 	.byte	0x00, 0xf0, 0x21, 0x00


	//----- nvinfo : EIATTR_KPARAM_INFO
	.align		4
.L_171:
        /*0048*/ 	.byte	0x04, 0x17
        /*004a*/ 	.short	(.L_173 - .L_172)
.L_172:
        /*004c*/ 	.word	0x00000000
        /*0050*/ 	.short	0x0007
        /*0052*/ 	.short	0x0028
        /*0054*/ 	.byte	0x00, 0xf0, 0x21, 0x00


	//----- nvinfo : EIATTR_KPARAM_INFO
	.align		4
.L_173:
        /*0058*/ 	.byte	0x04, 0x17
        /*005a*/ 	.short	(.L_175 - .L_174)
.L_174:
        /*005c*/ 	.word	0x00000000
        /*0060*/ 	.short	0x0006
        /*0062*/ 	.short	0x0024
        /*0064*/ 	.byte	0x00, 0xf0, 0x11, 0x00


	//----- nvinfo : EIATTR_KPARAM_INFO
	.align		4
.L_175:
        /*0068*/ 	.byte	0x04, 0x17
        /*006a*/ 	.short	(.L_177 - .L_176)
.L_176:
        /*006c*/ 	.word	0x00000000
        /*0070*/ 	.short	0x0005
        /*0072*/ 	.short	0x0020
        /*0074*/ 	.byte	0x00, 0xf0, 0x11, 0x00


	//----- nvinfo : EIATTR_KPARAM_INFO
	.align		4
.L_177:
        /*0078*/ 	.byte	0x04, 0x17
        /*007a*/ 	.short	(.L_179 - .L_178)
.L_178:
        /*007c*/ 	.word	0x00000000
        /*0080*/ 	.short	0x0004
        /*0082*/ 	.short	0x001c
        /*0084*/ 	.byte	0x00, 0xf0, 0x11, 0x00


	//----- nvinfo : EIATTR_KPARAM_INFO
	.align		4
.L_179:
        /*0088*/ 	.byte	0x04, 0x17
        /*008a*/ 	.short	(.L_181 - .L_180)
.L_180:
        /*008c*/ 	.word	0x00000000
        /*0090*/ 	.short	0x0003
        /*0092*/ 	.short	0x0018
        /*0094*/ 	.byte	0x00, 0xf0, 0x11, 0x00


	//----- nvinfo : EIATTR_KPARAM_INFO
	.align		4
.L_181:
        /*0098*/ 	.byte	0x04, 0x17
        /*009a*/ 	.short	(.L_183 - .L_182)
.L_182:
        /*009c*/ 	.word	0x00000000
        /*00a0*/ 	.short	0x0002
        /*00a2*/ 	.short	0x0010
        /*00a4*/ 	.byte	0x00, 0xf5, 0x21, 0x00


	//----- nvinfo : EIATTR_KPARAM_INFO
	.align		4
.L_183:
        /*00a8*/ 	.byte	0x04, 0x17
        /*00aa*/ 	.short	(.L_185 - .L_184)
.L_184:
        /*00ac*/ 	.word	0x00000000
        /*00b0*/ 	.short	0x0001
        /*00b2*/ 	.short	0x0008
        /*00b4*/ 	.byte	0x00, 0xf5, 0x21, 0x00


	//----- nvinfo : EIATTR_KPARAM_INFO
	.align		4
.L_185:
        /*00b8*/ 	.byte	0x04, 0x17
        /*00ba*/ 	.short	(.L_187 - .L_186)
.L_186:
        /*00bc*/ 	.word	0x00000000
        /*00c0*/ 	.short	0x0000
        /*00c2*/ 	.short	0x0000
        /*00c4*/ 	.byte	0x00, 0xf5, 0x21, 0x00


	//----- nvinfo : EIATTR_SPARSE_MMA_MASK
	.align		4
.L_187:
        /*00c8*/ 	.byte	0x03, 0x50
        /*00ca*/ 	.short	0x0000


	//----- nvinfo : EIATTR_MAXREG_COUNT
	.align		4
        /*00cc*/ 	.byte	0x03, 0x1b
        /*00ce*/ 	.short	0x00ff


	//----- nvinfo : EIATTR_NUM_BARRIERS
	.align		4
        /*00d0*/ 	.byte	0x02, 0x4c
        /*00d2*/ 	.byte	0x01
	.zero		1


	//----- nvinfo : EIATTR_MERCURY_ISA_VERSION
	.align		4
        /*00d4*/ 	.byte	0x03, 0x5f
        /*00d6*/ 	.short	0x0101


	//----- nvinfo : EIATTR_UNUSED_LOAD_BYTE_OFFSET
	.align		4
        /*00d8*/ 	.byte	0x04, 0x44
        /*00da*/ 	.short	(.L_189 - .L_188)


	//   ....[0]....
.L_188:
        /*00dc*/ 	.word	0x00000680
        /*00e0*/ 	.word	0x0000fff0


	//   ....[1]....
        /*00e4*/ 	.word	0x000007a0
        /*00e8*/ 	.word	0x00000fff


	//   ....[2]....
        /*00ec*/ 	.word	0x00000860
        /*00f0*/ 	.word	0x0000fff0


	//   ....[3]....
        /*00f4*/ 	.word	0x00000970
        /*00f8*/ 	.word	0x00000fff


	//   ....[4]....
        /*00fc*/ 	.word	0x00000a20
        /*0100*/ 	.word	0x0000fff0


	//   ....[5]....
        /*0104*/ 	.word	0x00000b20
        /*0108*/ 	.word	0x00000fff


	//   ....[6]....
        /*010c*/ 	.word	0x00000bd0
        /*0110*/ 	.word	0x0000fff0


	//   ....[7]....
        /*0114*/ 	.word	0x00000ca0
        /*0118*/ 	.word	0x00000fff


	//----- nvinfo : EIATTR_VRC_CTA_INIT_COUNT
	.align		4
.L_189:
        /*011c*/ 	.byte	0x02, 0x4a
	.zero		1
	.zero		1


	//----- nvinfo : EIATTR_EXIT_INSTR_OFFSETS
	.align		4
        /*0120*/ 	.byte	0x04, 0x1c
        /*0122*/ 	.short	(.L_191 - .L_190)


	//   ....[0]....
.L_190:
        /*0124*/ 	.word	0x00000040


	//   ....[1]....
        /*0128*/ 	.word	0x00000da0


	//   ....[2]....
        /*012c*/ 	.word	0x00001080


	//   ....[3]....
        /*0130*/ 	.word	0x000010e0


	//   ....[4]....
        /*0134*/ 	.word	0x00001200


	//   ....[5]....
        /*0138*/ 	.word	0x00001240


	//----- nvinfo : EIATTR_CRS_STACK_SIZE
	.align		4
.L_191:
        /*013c*/ 	.byte	0x04, 0x1e
        /*013e*/ 	.short	(.L_193 - .L_192)
.L_192:
        /*0140*/ 	.word	0x00000000


	//----- nvinfo : EIATTR_CBANK_PARAM_SIZE
	.align		4
.L_193:
        /*0144*/ 	.byte	0x03, 0x19
        /*0146*/ 	.short	0x0048


	//----- nvinfo : EIATTR_PARAM_CBANK
	.align		4
        /*0148*/ 	.byte	0x04, 0x0a
        /*014a*/ 	.short	(.L_195 - .L_194)
	.align		4
.L_194:
        /*014c*/ 	.word	index@(.nv.constant0.steel_gemm_strided_batched_kernel)
        /*0150*/ 	.short	0x0380
        /*0152*/ 	.short	0x0048


	//----- nvinfo : EIATTR_SW_WAR
	.align		4
.L_195:
        /*0154*/ 	.byte	0x04, 0x36
        /*0156*/ 	.short	(.L_197 - .L_196)
.L_196:
        /*0158*/ 	.word	0x00000008
.L_197:


//--------------------- .nv.info.steel_gemm_batched_kernel --------------------------
	.section	.nv.info.steel_gemm_batched_kernel,"",@"SHT_CUDA_INFO"
	.sectionflags	@""
	.align	4


	//----- nvinfo : EIATTR_CUDA_API_VERSION
	.align		4
        /*0000*/ 	.byte	0x04, 0x37
        /*0002*/ 	.short	(.L_199 - .L_198)
.L_198:
        /*0004*/ 	.word	0x00000082


	//----- nvinfo : EIATTR_KPARAM_INFO
	.align		4
.L_199:
        /*0008*/ 	.byte	0x04, 0x17
        /*000a*/ 	.short	(.L_201 - .L_200)
.L_200:
        /*000c*/ 	.word	0x00000000
        /*0010*/ 	.short	0x0008
        /*0012*/ 	.short	0x002c
        /*0014*/ 	.byte	0x00, 0xf0, 0x11, 0x00


	//----- nvinfo : EIATTR_KPARAM_INFO
	.align		4
.L_201:
        /*0018*/ 	.byte	0x04, 0x17
        /*001a*/ 	.short	(.L_203 - .L_202)
.L_202:
        /*001c*/ 	.word	0x00000000
        /*0020*/ 	.short	0x0007
        /*0022*/ 	.short	0x0028
        /*0024*/ 	.byte	0x00, 0xf0, 0x11, 0x00


	//----- nvinfo : EIATTR_KPARAM_INFO
	.align		4
.L_203:
        /*0028*/ 	.byte	0x04, 0x17
        /*002a*/ 	.short	(.L_205 - .L_204)
.L_204:
        /*002c*/ 	.word	0x00000000
        /*0030*/ 	.short	0x0006
        /*0032*/ 	.short	0x0024
        /*0034*/ 	.byte	0x00, 0xf0, 0x11, 0x00


	//----- nvinfo : EIATTR_KPARAM_INFO
	.align		4
.L_205:
        /*0038*/ 	.byte	0x04, 0x17
        /*003a*/ 	.short	(.L_207 - .L_206)
.L_206:
        /*003c*/ 	.word	0x00000000
        /*0040*/ 	.short	0x0005
        /*0042*/ 	.short	0x0020
        /*0044*/ 	.byte	0x00, 0xf0, 0x11, 0x00


	//----- nvinfo : EIATTR_KPARAM_INFO
	.align		4
.L_207:
        /*0048*/ 	.byte	0x04, 0x17
        /*004a*/ 	.short	(.L_209 - .L_208)
.L_208:
        /*004c*/ 	.word	0x00000000
        /*0050*/ 	.short	0x0004
        /*0052*/ 	.short	0x001c
        /*0054*/ 	.byte	0x00, 0xf0, 0x11, 0x00


	//----- nvinfo : EIATTR_KPARAM_INFO
	.align		4
.L_209:
        /*0058*/ 	.byte	0x04, 0x17
        /*005a*/ 	.short	(.L_211 - .L_210)
.L_210:
        /*005c*/ 	.word	0x00000000
        /*0060*/ 	.short	0x0003
        /*0062*/ 	.short	0x0018
        /*0064*/ 	.byte	0x00, 0xf0, 0x11, 0x00


	//----- nvinfo : EIATTR_KPARAM_INFO
	.align		4
.L_211:
        /*0068*/ 	.byte	0x04, 0x17
        /*006a*/ 	.short	(.L_213 - .L_212)
.L_212:
        /*006c*/ 	.word	0x00000000
        /*0070*/ 	.short	0x0002
        /*0072*/ 	.short	0x0010
        /*0074*/ 	.byte	0x00, 0xf5, 0x21, 0x00


	//----- nvinfo : EIATTR_KPARAM_INFO
	.align		4
.L_213:
        /*0078*/ 	.byte	0x04, 0x17
        /*007a*/ 	.short	(.L_215 - .L_214)
.L_214:
        /*007c*/ 	.word	0x00000000
        /*0080*/ 	.short	0x0001
        /*0082*/ 	.short	0x0008
        /*0084*/ 	.byte	0x00, 0xf5, 0x21, 0x00


	//----- nvinfo : EIATTR_KPARAM_INFO
	.align		4
.L_215:
        /*0088*/ 	.byte	0x04, 0x17
        /*008a*/ 	.short	(.L_217 - .L_216)
.L_216:
        /*008c*/ 	.word	0x00000000
        /*0090*/ 	.short	0x0000
        /*0092*/ 	.short	0x0000
        /*0094*/ 	.byte	0x00, 0xf5, 0x21, 0x00


	//----- nvinfo : EIATTR_SPARSE_MMA_MASK
	.align		4
.L_217:
        /*0098*/ 	.byte	0x03, 0x50
        /*009a*/ 	.short	0x0000


	//----- nvinfo : EIATTR_MAXREG_COUNT
	.align		4
        /*009c*/ 	.byte	0x03, 0x1b
        /*009e*/ 	.short	0x00ff


	//----- nvinfo : EIATTR_NUM_BARRIERS
	.align		4
        /*00a0*/ 	.byte	0x02, 0x4c
        /*00a2*/ 	.byte	0x01
	.zero		1


	//----- nvinfo : EIATTR_MERCURY_ISA_VERSION
	.align		4
        /*00a4*/ 	.byte	0x03, 0x5f
        /*00a6*/ 	.short	0x0101


	//----- nvinfo : EIATTR_UNUSED_LOAD_BYTE_OFFSET
	.align		4
        /*00a8*/ 	.byte	0x04, 0x44
        /*00aa*/ 	.short	(.L_219 - .L_218)


	//   ....[0]....
.L_218:
        /*00ac*/ 	.word	0x00000690
        /*00b0*/ 	.word	0x0000fff0


	//   ....[1]....
        /*00b4*/ 	.word	0x00000770
        /*00b8*/ 	.word	0x00000fff


	//   ....[2]....
        /*00bc*/ 	.word	0x00000850
        /*00c0*/ 	.word	0x0000fff0


	//   ....[3]....
        /*00c4*/ 	.word	0x00000910
        /*00c8*/ 	.word	0x00000fff


	//   ....[4]....
        /*00cc*/ 	.word	0x00000a00
        /*00d0*/ 	.word	0x0000fff0


	//   ....[5]....
        /*00d4*/ 	.word	0x00000af0
        /*00d8*/ 	.word	0x00000fff


	//   ....[6]....
        /*00dc*/ 	.word	0x00000bc0
        /*00e0*/ 	.word	0x0000fff0


	//   ....[7]....
        /*00e4*/ 	.word	0x00000ca0
        /*00e8*/ 	.word	0x00000fff


	//----- nvinfo : EIATTR_VRC_CTA_INIT_COUNT
	.align		4
.L_219:
        /*00ec*/ 	.byte	0x02, 0x4a
	.zero		1
	.zero		1


	//----- nvinfo : EIATTR_EXIT_INSTR_OFFSETS
	.align		4
        /*00f0*/ 	.byte	0x04, 0x1c
        /*00f2*/ 	.short	(.L_221 - .L_220)


	//   ....[0]....
.L_220:
        /*00f4*/ 	.word	0x00000040


	//   ....[1]....
        /*00f8*/ 	.word	0x00000d70


	//   ....[2]....
        /*00fc*/ 	.word	0x00000ff0


	//   ....[3]....
        /*0100*/ 	.word	0x00001050


	//   ....[4]....
        /*0104*/ 	.word	0x00001180


	//   ....[5]....
        /*0108*/ 	.word	0x000011c0


	//----- nvinfo : EIATTR_CRS_STACK_SIZE
	.align		4
.L_221:
        /*010c*/ 	.byte	0x04, 0x1e
        /*010e*/ 	.short	(.L_223 - .L_222)
.L_222:
        /*0110*/ 	.word	0x00000000


	//----- nvinfo : EIATTR_CBANK_PARAM_SIZE
	.align		4
.L_223:
        /*0114*/ 	.byte	0x03, 0x19
        /*0116*/ 	.short	0x0030


	//----- nvinfo : EIATTR_PARAM_CBANK
	.align		4
        /*0118*/ 	.byte	0x04, 0x0a
        /*011a*/ 	.short	(.L_225 - .L_224)
	.align		4
.L_224:
        /*011c*/ 	.word	index@(.nv.constant0.steel_gemm_batched_kernel)
        /*0120*/ 	.short	0x0380
        /*0122*/ 	.short	0x0030


	//----- nvinfo : EIATTR_SW_WAR
	.align		4
.L_225:
        /*0124*/ 	.byte	0x04, 0x36
        /*0126*/ 	.short	(.L_227 - .L_226)
.L_226:
        /*0128*/ 	.word	0x00000008
.L_227:


//--------------------- .nv.callgraph             --------------------------
	.section	.nv.callgraph,"",@"SHT_CUDA_CALLGRAPH"
	.align	4
	.sectionentsize	8
	.align		4
        /*0000*/ 	.word	0x00000000
	.align		4
        /*0004*/ 	.word	0xffffffff
	.align		4
        /*0008*/ 	.word	0x00000000
	.align		4
        /*000c*/ 	.word	0xfffffffe
	.align		4
        /*0010*/ 	.word	0x00000000
	.align		4
        /*0014*/ 	.word	0xfffffffd
	.align		4
        /*0018*/ 	.word	0x00000000
	.align		4
        /*001c*/ 	.word	0xfffffffc


//--------------------- .text.steel_gemm_ragged_kernel --------------------------
	.section	.text.steel_gemm_ragged_kernel,"ax",@progbits
	.align	128
        .global         steel_gemm_ragged_kernel
        .type           steel_gemm_ragged_kernel,@function
        .size           steel_gemm_ragged_kernel,(.L_x_97 - steel_gemm_ragged_kernel)
        .other          steel_gemm_ragged_kernel,@"STO_CUDA_ENTRY STV_DEFAULT"
steel_gemm_ragged_kernel:
.text.steel_gemm_ragged_kernel:
[----:B------:R-:W-:Y:S01]  /*0000*/  LDC R1, c[0x0][0x37c] ;  /* 0x0000df00ff017b82 */ /* 0x000fe20000000800 */
[----:B------:R-:W0:Y:S01]  /*0010*/  S2R R5, SR_CTAID.Z ;  /* 0x0000000000057919 */ /* 0x000e220000002700 */
[----:B------:R-:W0:Y:S02]  /*0020*/  LDCU UR4, c[0x0][0x3a0] ;  /* 0x00007400ff0477ac */ /* 0x000e240008000800 */
[----:B0-----:R-:W-:-:S13]  /*0030*/  ISETP.GE.AND P0, PT, R5, UR4, PT ;  /* 0x0000000405007c0c */ /* 0x001fda000bf06270 */
[----:B------:R-:W-:Y:S05]  /*0040*/  @P0 EXIT ;  /* 0x000000000000094d */ /* 0x000fea0003800000 */
[----:B------:R-:W0:Y:S01]  /*0050*/  LDC.64 R2, c[0x0][0x398] ;  /* 0x0000e600ff027b82 */ /* 0x000e220000000a00 */
[----:B------:R-:W1:Y:S01]  /*0060*/  LDCU.64 UR8, c[0x0][0x358] ;  /* 0x00006b00ff0877ac */ /* 0x000e620008000a00 */
[----:B0-----:R-:W-:-:S05]  /*0070*/  IMAD.WIDE.U32 R2, R5, 0x4, R2 ;  /* 0x0000000405027825 */ /* 0x001fca00078e0002 */
[----:B-1----:R-:W2:Y:S04]  /*0080*/  LDG.E.CONSTANT R24, desc[UR8][R2.64] ;  /* 0x0000000802187981 */ /* 0x002ea8000c1e9900 */
[----:B------:R-:W2:Y:S01]  /*0090*/  LDG.E.CONSTANT R5, desc[UR8][R2.64+0x4] ;  /* 0x0000040802057981 */ /* 0x000ea2000c1e9900 */
[----:B------:R-:W0:Y:S01]  /*00a0*/  S2UR UR4, SR_CTAID.X ;  /* 0x00000000000479c3 */ /* 0x000e220000002500 */
[----:B------:R-:W1:Y:S01]  /*00b0*/  S2R R0, SR_TID.X ;  /* 0x0000000000007919 */ /* 0x000e620000002100 */
[----:B0-----:R-:W-:Y:S01]  /*00c0*/  USHF.L.U32 UR4, UR4, 0x6, URZ ;  /* 0x0000000604047899 */ /* 0x001fe200080006ff */
[----:B-1----:R-:W-:-:S05]  /*00d0*/  SHF.R.U32.HI R7, RZ, 0x4, R0 ;  /* 0x00000004ff077819 */ /* 0x002fca0000011600 */
[----:B------:R-:W-:Y:S02]  /*00e0*/  LOP3.LUT R21, R7, UR4, RZ, 0xfc, !PT ;  /* 0x0000000407157c12 */ /* 0x000fe4000f8efcff */
[----:B--2---:R-:W-:-:S04]  /*00f0*/  IADD3 R22, PT, PT, -R24, R5, RZ ;  /* 0x0000000518167210 */ /* 0x004fc80007ffe1ff */
[----:B------:R-:W-:-:S13]  /*0100*/  ISETP.GE.AND P0, PT, R21, R22, PT ;  /* 0x000000161500720c */ /* 0x000fda0003f06270 */
[----:B------:R-:W-:Y:S05]  /*0110*/  @P0 EXIT ;  /* 0x000000000000094d */ /* 0x000fea0003800000 */
[----:B------:R-:W0:Y:S01]  /*0120*/  S2R R3, SR_CTAID.Y ;  /* 0x0000000000037919 */ /* 0x000e220000002600 */
[----:B------:R-:W1:Y:S01]  /*0130*/  LDCU UR6, c[0x0][0x3a8] ;  /* 0x00007500ff0677ac */ /* 0x000e620008000800 */
[----:B------:R-:W-:Y:S01]  /*0140*/  SHF.L.U32 R20, R0, 0x2, RZ ;  /* 0x0000000200147819 */ /* 0x000fe200000006ff */
[----:B------:R-:W-:Y:S01]  /*0150*/  HFMA2 R26, -RZ, RZ, 0, 0 ;  /* 0x00000000ff1a7431 */ /* 0x000fe200000001ff */
[----:B------:R-:W-:Y:S01]  /*0160*/  MOV R23, RZ ;  /* 0x000000ff00177202 */ /* 0x000fe20000000f00 */
[----:B------:R-:W-:Y:S01]  /*0170*/  HFMA2 R14, -RZ, RZ, 0, 0 ;  /* 0x00000000ff0e7431 */ /* 0x000fe200000001ff */
[----:B------:R-:W-:Y:S01]  /*0180*/  MOV R13, RZ ;  /* 0x000000ff000d7202 */ /* 0x000fe20000000f00 */
[----:B-1----:R-:W-:Y:S01]  /*0190*/  UISETP.GE.AND UP0, UPT, UR6, 0x1, UPT ;  /* 0x000000010600788c */ /* 0x002fe2000bf06270 */
[----:B0-----:R-:W-:-:S04]  /*01a0*/  SHF.L.U32 R3, R3, 0x6, RZ ;  /* 0x0000000603037819 */ /* 0x001fc800000006ff */
[----:B------:R-:W-:-:S04]  /*01b0*/  LOP3.LUT R20, R3, 0x3c, R20, 0xf8, !PT ;  /* 0x0000003c03147812 */ /* 0x000fc800078ef814 */
[----:B------:R-:W-:Y:S05]  /*01c0*/  BRA.U !UP0, `(.L_x_0) ;  /* 0x0000000908e87547 */ /* 0x000fea000b800000 */
[----:B------:R-:W-:Y:S01]  /*01d0*/  IADD3 R4, PT, PT, R24, UR4, R7 ;  /* 0x0000000418047c10 */ /* 0x000fe2000fffe007 */
[----:B------:R-:W-:Y:S01]  /*01e0*/  UIADD3 UR5, UPT, UPT, UR6, 0xf, URZ ;  /* 0x0000000f06057890 */ /* 0x000fe2000fffe0ff */
[C---:B------:R-:W-:Y:S02]  /*01f0*/  LOP3.LUT R19, R0.reuse, 0xf, RZ, 0xc0, !PT ;  /* 0x0000000f00137812 */ /* 0x040fe400078ec0ff */
[----:B------:R-:W-:Y:S01]  /*0200*/  LOP3.LUT R18, R0, 0x3f, RZ, 0xc0, !PT ;  /* 0x0000003f00127812 */ /* 0x000fe200078ec0ff */
[----:B------:R-:W-:Y:S01]  /*0210*/  USHF.R.U32.HI UR5, URZ, 0x4, UR5 ;  /* 0x00000004ff057899 */ /* 0x000fe20008011605 */
[----:B------:R-:W-:Y:S01]  /*0220*/  MOV R2, RZ ;  /* 0x000000ff00027202 */ /* 0x000fe20000000f00 */
[----:B------:R-:W-:Y:S01]  /*0230*/  IMAD R17, R4, UR6, R19 ;  /* 0x0000000604117c24 */ /* 0x000fe2000f8e0213 */
[----:B------:R-:W-:Y:S02]  /*0240*/  IADD3 R18, PT, PT, R3, R18, RZ ;  /* 0x0000001203127210 */ /* 0x000fe40007ffe0ff */
[----:B------:R-:W-:-:S07]  /*0250*/  MOV R26, RZ ;  /* 0x000000ff001a7202 */ /* 0x000fce0000000f00 */
.L_x_7:
[----:B------:R-:W0:Y:S01]  /*0260*/  S2UR UR6, SR_CgaCtaId ;  /* 0x00000000000679c3 */ /* 0x000e220000008800 */
[----:B------:R-:W1:Y:S01]  /*0270*/  LDCU UR7, c[0x0][0x3a8] ;  /* 0x00007500ff0777ac */ /* 0x000e620008000800 */
[C---:B------:R-:W-:Y:S01]  /*0280*/  LEA R3, R2.reuse, R19, 0x4 ;  /* 0x0000001302037211 */ /* 0x040fe200078e20ff */
[----:B------:R-:W-:Y:S01]  /*0290*/  BSSY.RECONVERGENT B0, `(.L_x_1) ;  /* 0x0000017000007945 */ /* 0x000fe20003800200 */
[----:B------:R-:W-:Y:S01]  /*02a0*/  SHF.R.U32.HI R4, RZ, 0x4, R0 ;  /* 0x00000004ff047819 */ /* 0x000fe20000011600 */
[----:B------:R-:W-:Y:S01]  /*02b0*/  UMOV UR4, 0x400 ;  /* 0x0000040000047882 */ /* 0x000fe20000000000 */
[----:B------:R-:W-:Y:S02]  /*02c0*/  LEA R7, R2, R17, 0x4 ;  /* 0x0000001102077211 */ /* 0x000fe400078e20ff */
[----:B------:R-:W2:Y:S01]  /*02d0*/  LDC R10, c[0x0][0x3a8] ;  /* 0x0000ea00ff0a7b82 */ /* 0x000ea20000000800 */
[----:B------:R-:W-:Y:S02]  /*02e0*/  MOV R9, R21 ;  /* 0x0000001500097202 */ /* 0x000fe40000000f00 */
[----:B------:R-:W-:-:S02]  /*02f0*/  MOV R6, R0 ;  /* 0x0000000000067202 */ /* 0x000fc40000000f00 */
[----:B-1----:R-:W-:Y:S01]  /*0300*/  ISETP.GE.AND P1, PT, R3, UR7, PT ;  /* 0x0000000703007c0c */ /* 0x002fe2000bf26270 */
[----:B------:R-:W-:Y:S01]  /*0310*/  IMAD R3, R4, 0x11, R19 ;  /* 0x0000001104037824 */ /* 0x000fe200078e0213 */
[----:B0-----:R-:W-:-:S06]  /*0320*/  ULEA UR4, UR6, UR4, 0x18 ;  /* 0x0000000406047291 */ /* 0x001fcc000f8ec0ff */
[----:B------:R-:W-:-:S07]  /*0330*/  LEA R3, R3, UR4, 0x2 ;  /* 0x0000000403037c11 */ /* 0x000fce000f8e10ff */
.L_x_2:
[----:B------:R-:W-:Y:S01]  /*0340*/  ISETP.GE.OR P0, PT, R9, R22, P1 ;  /* 0x000000160900720c */ /* 0x000fe20000f06670 */
[----:B------:R-:W-:-:S12]  /*0350*/  HFMA2 R8, -RZ, RZ, 0, 0 ;  /* 0x00000000ff087431 */ /* 0x000fd800000001ff */
[----:B------:R-:W0:Y:S02]  /*0360*/  @!P0 LDC.64 R4, c[0x0][0x380] ;  /* 0x0000e000ff048b82 */ /* 0x000e240000000a00 */
[----:B0-----:R-:W-:-:S05]  /*0370*/  @!P0 IMAD.WIDE R4, R7, 0x4, R4 ;  /* 0x0000000407048825 */ /* 0x001fca00078e0204 */
[----:B------:R-:W3:Y:S01]  /*0380*/  @!P0 LDG.E.CONSTANT R8, desc[UR8][R4.64] ;  /* 0x0000000804088981 */ /* 0x000ee2000c1e9900 */
[C---:B------:R-:W-:Y:S02]  /*0390*/  ISETP.GE.U32.AND P0, PT, R6.reuse, 0x300, PT ;  /* 0x000003000600780c */ /* 0x040fe40003f06070 */
[----:B------:R-:W-:Y:S02]  /*03a0*/  IADD3 R6, PT, PT, R6, 0x100, RZ ;  /* 0x0000010006067810 */ /* 0x000fe40007ffe0ff */
[----:B------:R-:W-:Y:S02]  /*03b0*/  IADD3 R9, PT, PT, R9, 0x10, RZ ;  /* 0x0000001009097810 */ /* 0x000fe40007ffe0ff */
[----:B--2---:R-:W-:Y:S01]  /*03c0*/  LEA R7, R10, R7, 0x4 ;  /* 0x000000070a077211 */ /* 0x004fe200078e20ff */
[----:B---3--:R0:W-:Y:S02]  /*03d0*/  STS [R3], R8 ;  /* 0x0000000803007388 */ /* 0x0081e40000000800 */
[----:B0-----:R-:W-:-:S04]  /*03e0*/  IADD3 R3, PT, PT, R3, 0x440, RZ ;  /* 0x0000044003037810 */ /* 0x001fc80007ffe0ff */
[----:B------:R-:W-:Y:S05]  /*03f0*/  @!P0 BRA `(.L_x_2) ;  /* 0xfffffffc00d08947 */ /* 0x000fea000383ffff */
[----:B------:R-:W-:Y:S05]  /*0400*/  BSYNC.RECONVERGENT B0 ;  /* 0x0000000000007941 */ /* 0x000fea0003800200 */
.L_x_1:
[----:B------:R-:W0:Y:S01]  /*0410*/  S2UR UR6, SR_CgaCtaId ;  /* 0x00000000000679c3 */ /* 0x000e220000008800 */
[----:B------:R-:W1:Y:S01]  /*0420*/  LDCU UR7, c[0x0][0x3a4] ;  /* 0x00007480ff0777ac */ /* 0x000e620008000800 */
[----:B------:R-:W-:Y:S01]  /*0430*/  SHF.L.U32 R6, R0, 0x2, RZ ;  /* 0x0000000200067819 */ /* 0x000fe200000006ff */
[----:B------:R-:W-:Y:S01]  /*0440*/  BSSY.RECONVERGENT B0, `(.L_x_3) ;  /* 0x000001a000007945 */ /* 0x000fe20003800200 */
[----:B------:R-:W-:Y:S01]  /*0450*/  MOV R3, R0 ;  /* 0x0000000000037202 */ /* 0x000fe20000000f00 */
[----:B------:R-:W-:Y:S01]  /*0460*/  UMOV UR4, 0x400 ;  /* 0x0000040000047882 */ /* 0x000fe20000000000 */
[----:B------:R-:W-:Y:S01]  /*0470*/  LOP3.LUT R6, R6, 0xfc, RZ, 0xc0, !PT ;  /* 0x000000fc06067812 */ /* 0x000fe200078ec0ff */
[----:B------:R-:W-:Y:S01]  /*0480*/  UIADD3 UR4, UPT, UPT, UR4, 0x1100, URZ ;  /* 0x0000110004047890 */ /* 0x000fe2000fffe0ff */
[----:B------:R-:W2:Y:S01]  /*0490*/  LDC.64 R4, c[0x0][0x388] ;  /* 0x0000e200ff047b82 */ /* 0x000ea20000000a00 */
[----:B------:R-:W3:Y:S01]  /*04a0*/  LDCU UR10, c[0x0][0x3a8] ;  /* 0x00007500ff0a77ac */ /* 0x000ee20008000800 */
[----:B------:R-:W4:Y:S01]  /*04b0*/  LDCU UR11, c[0x0][0x3a4] ;  /* 0x00007480ff0b77ac */ /* 0x000f220008000800 */
[----:B-1----:R-:W-:Y:S01]  /*04c0*/  ISETP.GE.AND P0, PT, R18, UR7, PT ;  /* 0x0000000712007c0c */ /* 0x002fe2000bf06270 */
[----:B0-----:R-:W-:-:S06]  /*04d0*/  ULEA UR4, UR6, UR4, 0x18 ;  /* 0x0000000406047291 */ /* 0x001fcc000f8ec0ff */
[----:B---34-:R-:W-:-:S07]  /*04e0*/  IADD3 R8, PT, PT, R6, UR4, RZ ;  /* 0x0000000406087c10 */ /* 0x018fce000fffe0ff */
.L_x_6:
[----:B------:R-:W-:Y:S01]  /*04f0*/  SHF.R.U32.HI R9, RZ, 0x6, R3 ;  /* 0x00000006ff097819 */ /* 0x000fe20000011603 */
[----:B------:R-:W-:Y:S01]  /*0500*/  BSSY.RECONVERGENT B1, `(.L_x_4) ;  /* 0x0000009000017945 */ /* 0x000fe20003800200 */
[----:B------:R-:W-:Y:S02]  /*0510*/  HFMA2 R6, -RZ, RZ, 0, 0 ;  /* 0x00000000ff067431 */ /* 0x000fe400000001ff */
[----:B0-----:R-:W-:Y:S01]  /*0520*/  LEA R7, R2, R9, 0x4 ;  /* 0x0000000902077211 */ /* 0x001fe200078e20ff */
[----:B------:R-:W-:-:S03]  /*0530*/  IMAD R9, R9, 0x104, R8 ;  /* 0x0000010409097824 */ /* 0x000fc600078e0208 */
[----:B------:R-:W-:-:S13]  /*0540*/  ISETP.GE.OR P1, PT, R7, UR10, P0 ;  /* 0x0000000a07007c0c */ /* 0x000fda0008726670 */
[----:B------:R-:W-:Y:S05]  /*0550*/  @P1 BRA `(.L_x_5) ;  /* 0x00000000000c1947 */ /* 0x000fea0003800000 */
[----:B------:R-:W-:-:S04]  /*0560*/  IMAD R7, R7, UR11, R18 ;  /* 0x0000000b07077c24 */ /* 0x000fc8000f8e0212 */
[----:B--2---:R-:W-:-:S06]  /*0570*/  IMAD.WIDE R6, R7, 0x4, R4 ;  /* 0x0000000407067825 */ /* 0x004fcc00078e0204 */
[----:B------:R0:W5:Y:S02]  /*0580*/  LDG.E.CONSTANT R6, desc[UR8][R6.64] ;  /* 0x0000000806067981 */ /* 0x000164000c1e9900 */
.L_x_5:
[----:B------:R-:W-:Y:S05]  /*0590*/  BSYNC.RECONVERGENT B1 ;  /* 0x0000000000017941 */ /* 0x000fea0003800200 */
.L_x_4:
[----:B-----5:R1:W-:Y:S01]  /*05a0*/  STS [R9], R6 ;  /* 0x0000000609007388 */ /* 0x0203e20000000800 */
[C---:B------:R-:W-:Y:S02]  /*05b0*/  ISETP.GE.U32.AND P1, PT, R3.reuse, 0x300, PT ;  /* 0x000003000300780c */ /* 0x040fe40003f26070 */
[----:B------:R-:W-:-:S11]  /*05c0*/  IADD3 R3, PT, PT, R3, 0x100, RZ ;  /* 0x0000010003037810 */ /* 0x000fd60007ffe0ff */
[----:B-1----:R-:W-:Y:S05]  /*05d0*/  @!P1 BRA `(.L_x_6) ;  /* 0xfffffffc00c49947 */ /* 0x002fea000383ffff */
[----:B------:R-:W-:Y:S05]  /*05e0*/  BSYNC.RECONVERGENT B0 ;  /* 0x0000000000007941 */ /* 0x000fea0003800200 */
.L_x_3:
[----:B--2---:R-:W1:Y:S01]  /*05f0*/  S2R R5, SR_CgaCtaId ;  /* 0x0000000000057919 */ /* 0x004e620000008800 */
[----:B------:R-:W-:Y:S02]  /*0600*/  MOV R4, 0x400 ;  /* 0x0000040000047802 */ /* 0x000fe40000000f00 */
[----:B------:R-:W-:Y:S01]  /*0610*/  SHF.R.U32.HI R16, RZ, 0x4, R0 ;  /* 0x00000004ff107819 */ /* 0x000fe20000011600 */
[----:B------:R-:W-:Y:S01]  /*0620*/  BAR.SYNC.DEFER_BLOCKING 0x0 ;  /* 0x0000000000007b1d */ /* 0x000fe20000010000 */
[----:B------:R-:W-:Y:S02]  /*0630*/  SHF.L.U32 R3, R0, 0x4, RZ ;  /* 0x0000000400037819 */ /* 0x000fe400000006ff */
[----:B------:R-:W-:Y:S02]  /*0640*/  IADD3 R2, PT, PT, R2, 0x1, RZ ;  /* 0x0000000102027810 */ /* 0x000fe40007ffe0ff */
[----:B------:R-:W-:Y:S02]  /*0650*/  LOP3.LUT R3, R3, 0xf0, RZ, 0xc0, !PT ;  /* 0x000000f003037812 */ /* 0x000fe400078ec0ff */
[----:B------:R-:W-:-:S03]  /*0660*/  ISETP.NE.AND P0, PT, R2, UR5, PT ;  /* 0x0000000502007c0c */ /* 0x000fc6000bf05270 */
[----:B------:R-:W-:Y:S01]  /*0670*/  LDS.128 R8, [R3+UR4+0x100] ;  /* 0x0001000403087984 */ /* 0x000fe20008000c00 */
[----:B-1----:R-:W-:-:S03]  /*0680*/  LEA R5, R5, R4, 0x18 ;  /* 0x0000000405057211 */ /* 0x002fc600078ec0ff */
[----:B------:R-:W-:Y:S02]  /*0690*/  LDS R15, [R3+UR4+0x110] ;  /* 0x00011004030f7984 */ /* 0x000fe40008000800 */
[----:B------:R-:W-:Y:S02]  /*06a0*/  IMAD R16, R16, 0x44, R5 ;  /* 0x0000004410107824 */ /* 0x000fe400078e0205 */
[----:B0-----:R-:W-:Y:S04]  /*06b0*/  LDS.128 R4, [R3+UR4] ;  /* 0x0000000403047984 */ /* 0x001fe80008000c00 */
[----:B------:R-:W0:Y:S04]  /*06c0*/  LDS R28, [R16] ;  /* 0x00000000101c7984 */ /* 0x000e280000000800 */
[----:B------:R-:W1:Y:S04]  /*06d0*/  LDS R12, [R16+0x4] ;  /* 0x00000400100c7984 */ /* 0x000e680000000800 */
[----:B------:R-:W-:Y:S01]  /*06e0*/  LDS R29, [R16+0x8] ;  /* 0x00000800101d7984 */ /* 0x000fe20000000800 */
[C---:B0-----:R-:W-:Y:S01]  /*06f0*/  FFMA R5, R28.reuse, R5, R14 ;  /* 0x000000051c057223 */ /* 0x041fe2000000000e */
[C---:B------:R-:W-:Y:S01]  /*0700*/  FFMA R6, R28.reuse, R6, R23 ;  /* 0x000000061c067223 */ /* 0x040fe20000000017 */
[C---:B------:R-:W-:Y:S01]  /*0710*/  FFMA R25, R28.reuse, R7, R26 ;  /* 0x000000071c197223 */ /* 0x040fe2000000001a */
[----:B------:R-:W-:Y:S01]  /*0720*/  FFMA R13, R28, R4, R13 ;  /* 0x000000041c0d7223 */ /* 0x000fe2000000000d */
[C---:B-1----:R-:W-:Y:S01]  /*0730*/  FFMA R26, R12.reuse, R10, R5 ;  /* 0x0000000a0c1a7223 */ /* 0x042fe20000000005 */
[C---:B------:R-:W-:Y:S01]  /*0740*/  FFMA R27, R12.reuse, R11, R6 ;  /* 0x0000000b0c1b7223 */ /* 0x040fe20000000006 */
[----:B------:R-:W0:Y:S01]  /*0750*/  LDS.64 R4, [R3+UR4+0x208] ;  /* 0x0002080403047984 */ /* 0x000e220008000a00 */
[C---:B------:R-:W-:Y:S01]  /*0760*/  FFMA R23, R12.reuse, R9, R13 ;  /* 0x000000090c177223 */ /* 0x040fe2000000000d */
[----:B------:R-:W-:-:S02]  /*0770*/  FFMA R12, R12, R15, R25 ;  /* 0x0000000f0c0c7223 */ /* 0x000fc40000000019 */
[----:B------:R-:W1:Y:S04]  /*0780*/  LDS.64 R6, [R3+UR4+0x210] ;  /* 0x0002100403067984 */ /* 0x000e680008000a00 */
[----:B------:R-:W-:Y:S04]  /*0790*/  LDS.128 R8, [R3+UR4+0x310] ;  /* 0x0003100403087984 */ /* 0x000fe80008000c00 */
[----:B------:R-:W2:Y:S04]  /*07a0*/  LDS R13, [R16+0xc] ;  /* 0x00000c00100d7984 */ /* 0x000ea80000000800 */
[----:B------:R-:W3:Y:S01]  /*07b0*/  LDS R14, [R3+UR4+0x30c] ;  /* 0x00030c04030e7984 */ /* 0x000ee20008000800 */
[C---:B0-----:R-:W-:Y:S01]  /*07c0*/  FFMA R26, R29.reuse, R5, R26 ;  /* 0x000000051d1a7223 */ /* 0x041fe2000000001a */
[----:B------:R-:W-:-:S02]  /*07d0*/  FFMA R15, R29, R4, R23 ;  /* 0x000000041d0f7223 */ /* 0x000fc40000000017 */
[----:B------:R-:W-:Y:S01]  /*07e0*/  LDS R23, [R16+0x10] ;  /* 0x0000100010177984 */ /* 0x000fe20000000800 */
[C---:B-1----:R-:W-:Y:S01]  /*07f0*/  FFMA R28, R29.reuse, R6, R27 ;  /* 0x000000061d1c7223 */ /* 0x042fe2000000001b */
[----:B------:R-:W-:Y:S02]  /*0800*/  FFMA R29, R29, R7, R12 ;  /* 0x000000071d1d7223 */ /* 0x000fe4000000000c */
[----:B------:R-:W0:Y:S04]  /*0810*/  LDS.128 R4, [R3+UR4+0x410] ;  /* 0x0004100403047984 */ /* 0x000e280008000c00 */
[----:B------:R-:W-:Y:S01]  /*0820*/  LDS R12, [R16+0x14] ;  /* 0x00001400100c7984 */ /* 0x000fe20000000800 */
[C---:B--2---:R-:W-:Y:S01]  /*0830*/  FFMA R25, R13.reuse, R9, R28 ;  /* 0x000000090d197223 */ /* 0x044fe2000000001c */
[C---:B------:R-:W-:Y:S01]  /*0840*/  FFMA R26, R13.reuse, R8, R26 ;  /* 0x000000080d1a7223 */ /* 0x040fe2000000001a */
[----:B------:R-:W-:-:S02]  /*0850*/  FFMA R28, R13, R10, R29 ;  /* 0x0000000a0d1c7223 */ /* 0x000fc4000000001d */
[----:B------:R-:W1:Y:S01]  /*0860*/  LDS.128 R8, [R3+UR4+0x510] ;  /* 0x0005100403087984 */ /* 0x000e620008000c00 */
[----:B---3--:R-:W-:-:S03]  /*0870*/  FFMA R14, R13, R14, R15 ;  /* 0x0000000e0d0e7223 */ /* 0x008fc6000000000f */
[----:B------:R-:W2:Y:S04]  /*0880*/  LDS R15, [R3+UR4+0x520] ;  /* 0x00052004030f7984 */ /* 0x000ea80008000800 */
        /* <DEDUP_REMOVED lines=9> */
[----:B--2---:R-:W-:-:S02]  /*0920*/  FFMA R26, R12, R15, R25 ;  /* 0x0000000f0c1a7223 */ /* 0x004fc40000000019 */
        /* <DEDUP_REMOVED lines=13> */
[C---:B------:R-:W-:Y:S01]  /*0a00*/  FFMA R28, R13.reuse, R10, R29 ;  /* 0x0000000a0d1c7223 */ /* 0x040fe2000000001d */
[----:B------:R-:W-:Y:S01]  /*0a10*/  LDS R27, [R16+0x28] ;  /* 0x00002800101b7984 */ /* 0x000fe20000000800 */
[----:B---3--:R-:W-:-:S03]  /*0a20*/  FFMA R12, R13, R12, R15 ;  /* 0x0000000c0d0c7223 */ /* 0x008fc6000000000f */
[----:B------:R-:W1:Y:S04]  /*0a30*/  LDS.128 R8, [R3+UR4+0x920] ;  /* 0x0009200403087984 */ /* 0x000e680008000c00 */
[----:B------:R-:W2:Y:S01]  /*0a40*/  LDS R13, [R3+UR4+0x930] ;  /* 0x00093004030d7984 */ /* 0x000ea20008000800 */
[C---:B0-----:R-:W-:Y:S01]  /*0a50*/  FFMA R5, R23.reuse, R5, R14 ;  /* 0x0000000517057223 */ /* 0x041fe2000000000e */
[C---:B------:R-:W-:Y:S01]  /*0a60*/  FFMA R6, R23.reuse, R6, R25 ;  /* 0x0000000617067223 */ /* 0x040fe20000000019 */
[C---:B------:R-:W-:Y:S01]  /*0a70*/  FFMA R15, R23.reuse, R4, R12 ;  /* 0x00000004170f7223 */ /* 0x040fe2000000000c */
[----:B------:R-:W-:Y:S01]  /*0a80*/  FFMA R28, R23, R7, R28 ;  /* 0x00000007171c7223 */ /* 0x000fe2000000001c */
[----:B------:R-:W-:Y:S04]  /*0a90*/  LDS R12, [R3+UR4+0xb2c] ;  /* 0x000b2c04030c7984 */ /* 0x000fe80008000800 */
[----:B------:R-:W-:Y:S01]  /*0aa0*/  LDS R23, [R16+0x2c] ;  /* 0x00002c0010177984 */ /* 0x000fe20000000800 */
[C---:B-1----:R-:W-:Y:S01]  /*0ab0*/  FFMA R15, R26.reuse, R9, R15 ;  /* 0x000000091a0f7223 */ /* 0x042fe2000000000f */
[C---:B------:R-:W-:Y:S01]  /*0ac0*/  FFMA R14, R26.reuse, R10, R5 ;  /* 0x0000000a1a0e7223 */ /* 0x040fe20000000005 */
[C---:B------:R-:W-:Y:S01]  /*0ad0*/  FFMA R25, R26.reuse, R11, R6 ;  /* 0x0000000b1a197223 */ /* 0x040fe20000000006 */
[----:B------:R-:W0:Y:S01]  /*0ae0*/  LDS.64 R8, [R3+UR4+0xa28] ;  /* 0x000a280403087984 */ /* 0x000e220008000a00 */
[----:B--2---:R-:W-:-:S03]  /*0af0*/  FFMA R28, R26, R13, R28 ;  /* 0x0000000d1a1c7223 */ /* 0x004fc6000000001c */
[----:B------:R-:W1:Y:S04]  /*0b00*/  LDS.64 R10, [R3+UR4+0xa30] ;  /* 0x000a3004030a7984 */ /* 0x000e680008000a00 */
[----:B------:R-:W2:Y:S01]  /*0b10*/  LDS.128 R4, [R3+UR4+0xb30] ;  /* 0x000b300403047984 */ /* 0x000ea20008000c00 */
[C---:B0-----:R-:W-:Y:S01]  /*0b20*/  FFMA R14, R27.reuse, R9, R14 ;  /* 0x000000091b0e7223 */ /* 0x041fe2000000000e */
[C---:B------:R-:W-:Y:S01]  /*0b30*/  FFMA R15, R27.reuse, R8, R15 ;  /* 0x000000081b0f7223 */ /* 0x040fe2000000000f */
[C---:B-1----:R-:W-:Y:S02]  /*0b40*/  FFMA R26, R27.reuse, R10, R25 ;  /* 0x0000000a1b1a7223 */ /* 0x042fe40000000019 */
[----:B------:R-:W-:Y:S01]  /*0b50*/  LDS R25, [R16+0x30] ;  /* 0x0000300010197984 */ /* 0x000fe20000000800 */
[----:B--2---:R-:W-:Y:S01]  /*0b60*/  FFMA R7, R27, R11, R28 ;  /* 0x0000000b1b077223 */ /* 0x004fe2000000001c */
[----:B------:R-:W-:-:S02]  /*0b70*/  FFMA R4, R23, R4, R14 ;  /* 0x0000000417047223 */ /* 0x000fc4000000000e */
[----:B------:R-:W0:Y:S01]  /*0b80*/  LDS.128 R8, [R3+UR4+0xc30] ;  /* 0x000c300403087984 */ /* 0x000e220008000c00 */
[C---:B------:R-:W-:Y:S01]  /*0b90*/  FFMA R5, R23.reuse, R5, R26 ;  /* 0x0000000517057223 */ /* 0x040fe2000000001a */
[C---:B------:R-:W-:Y:S01]  /*0ba0*/  FFMA R28, R23.reuse, R12, R15 ;  /* 0x0000000c171c7223 */ /* 0x040fe2000000000f */
[----:B------:R-:W-:Y:S01]  /*0bb0*/  FFMA R6, R23, R6, R7 ;  /* 0x0000000617067223 */ /* 0x000fe20000000007 */
[----:B------:R-:W-:Y:S04]  /*0bc0*/  LDS.128 R12, [R3+UR4+0xd30] ;  /* 0x000d3004030c7984 */ /* 0x000fe80008000c00 */
[----:B------:R-:W1:Y:S04]  /*0bd0*/  LDS R26, [R16+0x34] ;  /* 0x00003400101a7984 */ /* 0x000e680000000800 */
[----:B------:R-:W2:Y:S04]  /*0be0*/  LDS R12, [R3+UR4+0xd40] ;  /* 0x000d4004030c7984 */ /* 0x000ea80008000800 */
[----:B------:R-:W-:Y:S01]  /*0bf0*/  LDS R27, [R3+UR4+0xf3c] ;  /* 0x000f3c04031b7984 */ /* 0x000fe20008000800 */
[C---:B0-----:R-:W-:Y:S01]  /*0c00*/  FFMA R9, R25.reuse, R9, R4 ;  /* 0x0000000919097223 */ /* 0x041fe20000000004 */
[C---:B------:R-:W-:Y:S01]  /*0c10*/  FFMA R10, R25.reuse, R10, R5 ;  /* 0x0000000a190a7223 */ /* 0x040fe20000000005 */
[C---:B------:R-:W-:Y:S01]  /*0c20*/  FFMA R7, R25.reuse, R8, R28 ;  /* 0x0000000819077223 */ /* 0x040fe2000000001c */
[----:B------:R-:W-:Y:S01]  /*0c30*/  FFMA R23, R25, R11, R6 ;  /* 0x0000000b19177223 */ /* 0x000fe20000000006 */
[----:B------:R-:W-:Y:S01]  /*0c40*/  LDS R28, [R16+0x38] ;  /* 0x00003800101c7984 */ /* 0x000fe20000000800 */
[C---:B-1----:R-:W-:Y:S01]  /*0c50*/  FFMA R14, R26.reuse, R14, R9 ;  /* 0x0000000e1a0e7223 */ /* 0x042fe20000000009 */
[----:B------:R-:W-:-:S02]  /*0c60*/  FFMA R15, R26, R15, R10 ;  /* 0x0000000f1a0f7223 */ /* 0x000fc4000000000a */
[----:B------:R-:W0:Y:S01]  /*0c70*/  LDS.64 R8, [R3+UR4+0xe38] ;  /* 0x000e380403087984 */ /* 0x000e220008000a00 */
[C---:B------:R-:W-:Y:S01]  /*0c80*/  FFMA R13, R26.reuse, R13, R7 ;  /* 0x0000000d1a0d7223 */ /* 0x040fe20000000007 */
[----:B--2---:R-:W-:Y:S02]  /*0c90*/  FFMA R12, R26, R12, R23 ;  /* 0x0000000c1a0c7223 */ /* 0x004fe40000000017 */
[----:B------:R-:W1:Y:S04]  /*0ca0*/  LDS.64 R10, [R3+UR4+0xe40] ;  /* 0x000e4004030a7984 */ /* 0x000e680008000a00 */
[----:B------:R-:W-:Y:S04]  /*0cb0*/  LDS.128 R4, [R3+UR4+0xf40] ;  /* 0x000f400403047984 */ /* 0x000fe80008000c00 */
[----:B------:R-:W2:Y:S01]  /*0cc0*/  LDS R25, [R16+0x3c] ;  /* 0x00003c0010197984 */ /* 0x000ea20000000800 */
[C---:B0-----:R-:W-:Y:S01]  /*0cd0*/  FFMA R8, R28.reuse, R8, R13 ;  /* 0x000000081c087223 */ /* 0x041fe2000000000d */
[C---:B------:R-:W-:Y:S01]  /*0ce0*/  FFMA R9, R28.reuse, R9, R14 ;  /* 0x000000091c097223 */ /* 0x040fe2000000000e */
[C---:B-1----:R-:W-:Y:S01]  /*0cf0*/  FFMA R10, R28.reuse, R10, R15 ;  /* 0x0000000a1c0a7223 */ /* 0x042fe2000000000f */
[----:B------:R-:W-:Y:S01]  /*0d00*/  FFMA R11, R28, R11, R12 ;  /* 0x0000000b1c0b7223 */ /* 0x000fe2000000000c */
[C---:B--2---:R-:W-:Y:S01]  /*0d10*/  FFMA R13, R25.reuse, R27, R8 ;  /* 0x0000001b190d7223 */ /* 0x044fe20000000008 */
[C---:B------:R-:W-:Y:S01]  /*0d20*/  FFMA R14, R25.reuse, R4, R9 ;  /* 0x00000004190e7223 */ /* 0x040fe20000000009 */
[C---:B------:R-:W-:Y:S01]  /*0d30*/  FFMA R23, R25.reuse, R5, R10 ;  /* 0x0000000519177223 */ /* 0x040fe2000000000a */
[----:B------:R-:W-:Y:S01]  /*0d40*/  FFMA R26, R25, R6, R11 ;  /* 0x00000006191a7223 */ /* 0x000fe2000000000b */
[----:B------:R-:W-:Y:S06]  /*0d50*/  BAR.SYNC.DEFER_BLOCKING 0x0 ;  /* 0x0000000000007b1d */ /* 0x000fec0000010000 */
[----:B------:R-:W-:Y:S05]  /*0d60*/  @P0 BRA `(.L_x_7) ;  /* 0xfffffff4003c0947 */ /* 0x000fea000383ffff */
.L_x_0:
[----:B------:R-:W0:Y:S01]  /*0d70*/  LDCU UR4, c[0x0][0x3b0] ;  /* 0x00007600ff0477ac */ /* 0x000e220008000800 */
[----:B------:R-:W-:Y:S01]  /*0d80*/  IADD3 R21, PT, PT, R24, R21, RZ ;  /* 0x0000001518157210 */ /* 0x000fe20007ffe0ff */
[----:B------:R-:W1:Y:S01]  /*0d90*/  LDCU UR6, c[0x0][0x3a4] ;  /* 0x00007480ff0677ac */ /* 0x000e620008000800 */
[----:B0-----:R-:W-:-:S03]  /*0da0*/  FSETP.NEU.AND P0, PT, RZ, UR4, PT ;  /* 0x00000004ff007c0b */ /* 0x001fc6000bf0d000 */
[----:B-1----:R-:W-:-:S10]  /*0db0*/  IMAD R21, R21, UR6, R20 ;  /* 0x0000000615157c24 */ /* 0x002fd4000f8e0214 */
[----:B------:R-:W-:Y:S05]  /*0dc0*/  @!P0 BRA `(.L_x_8) ;  /* 0x0000000000a08947 */ /* 0x000fea0003800000 */
[----:B------:R-:W0:Y:S01]  /*0dd0*/  LDC.64 R2, c[0x0][0x390] ;  /* 0x0000e400ff027b82 */ /* 0x000e220000000a00 */
[C---:B------:R-:W-:Y:S01]  /*0de0*/  ISETP.GE.AND P0, PT, R20.reuse, UR6, PT ;  /* 0x0000000614007c0c */ /* 0x040fe2000bf06270 */
[----:B------:R-:W-:Y:S01]  /*0df0*/  BSSY.RECONVERGENT B0, `(.L_x_9) ;  /* 0x000000e000007945 */ /* 0x000fe20003800200 */
[C---:B------:R-:W-:Y:S02]  /*0e00*/  IADD3 R0, PT, PT, R20.reuse, 0x1, RZ ;  /* 0x0000000114007810 */ /* 0x040fe40007ffe0ff */
[C---:B------:R-:W-:Y:S02]  /*0e10*/  IADD3 R4, PT, PT, R20.reuse, 0x2, RZ ;  /* 0x0000000214047810 */ /* 0x040fe40007ffe0ff */
[----:B------:R-:W-:Y:S02]  /*0e20*/  IADD3 R5, PT, PT, R20, 0x3, RZ ;  /* 0x0000000314057810 */ /* 0x000fe40007ffe0ff */
[----:B------:R-:W-:Y:S02]  /*0e30*/  ISETP.GE.AND P1, PT, R0, UR6, PT ;  /* 0x0000000600007c0c */ /* 0x000fe4000bf26270 */
[----:B------:R-:W-:-:S02]  /*0e40*/  ISETP.GE.AND P2, PT, R4, UR6, PT ;  /* 0x0000000604007c0c */ /* 0x000fc4000bf46270 */
[----:B------:R-:W-:Y:S01]  /*0e50*/  ISETP.GE.AND P3, PT, R5, UR6, PT ;  /* 0x0000000605007c0c */ /* 0x000fe2000bf66270 */
[----:B0-----:R-:W-:Y:S01]  /*0e60*/  IMAD.WIDE R2, R21, 0x4, R2 ;  /* 0x0000000415027825 */ /* 0x001fe200078e0202 */
[----:B------:R-:W-:Y:S11]  /*0e70*/  @P0 BRA `(.L_x_10) ;  /* 0x0000000000140947 */ /* 0x000ff60003800000 */
[----:B------:R-:W2:Y:S01]  /*0e80*/  LDG.E R0, desc[UR8][R2.64] ;  /* 0x0000000802007981 */ /* 0x000ea2000c1e1900 */
[----:B------:R-:W0:Y:S01]  /*0e90*/  LDCU UR5, c[0x0][0x3ac] ;  /* 0x00007580ff0577ac */ /* 0x000e220008000800 */
[----:B--2---:R-:W-:-:S04]  /*0ea0*/  FMUL R0, R0, UR4 ;  /* 0x0000000400007c20 */ /* 0x004fc80008400000 */
[----:B0-----:R-:W-:-:S05]  /*0eb0*/  FFMA R13, R13, UR5, R0 ;  /* 0x000000050d0d7c23 */ /* 0x001fca0008000000 */
[----:B------:R0:W-:Y:S02]  /*0ec0*/  STG.E desc[UR8][R2.64], R13 ;  /* 0x0000000d02007986 */ /* 0x0001e4000c101908 */
.L_x_10:
[----:B------:R-:W-:Y:S05]  /*0ed0*/  BSYNC.RECONVERGENT B0 ;  /* 0x0000000000007941 */ /* 0x000fea0003800200 */
.L_x_9:
[----:B------:R-:W-:Y:S04]  /*0ee0*/  BSSY.RECONVERGENT B0, `(.L_x_11) ;  /* 0x0000007000007945 */ /* 0x000fe80003800200 */
[----:B------:R-:W-:Y:S05]  /*0ef0*/  @P1 BRA `(.L_x_12) ;  /* 0x0000000000141947 */ /* 0x000fea0003800000 */
[----:B------:R-:W2:Y:S01]  /*0f00*/  LDG.E R0, desc[UR8][R2.64+0x4] ;  /* 0x0000040802007981 */ /* 0x000ea2000c1e1900 */
[----:B------:R-:W1:Y:S01]  /*0f10*/  LDCU UR5, c[0x0][0x3ac] ;  /* 0x00007580ff0577ac */ /* 0x000e620008000800 */
[----:B--2---:R-:W-:-:S04]  /*0f20*/  FMUL R5, R0, UR4 ;  /* 0x0000000400057c20 */ /* 0x004fc80008400000 */
[----:B-1----:R-:W-:-:S05]  /*0f30*/  FFMA R5, R14, UR5, R5 ;  /* 0x000000050e057c23 */ /* 0x002fca0008000005 */
[----:B------:R1:W-:Y:S02]  /*0f40*/  STG.E desc[UR8][R2.64+0x4], R5 ;  /* 0x0000040502007986 */ /* 0x0003e4000c101908 */
.L_x_12:
[----:B------:R-:W-:Y:S05]  /*0f50*/  BSYNC.RECONVERGENT B0 ;  /* 0x0000000000007941 */ /* 0x000fea0003800200 */
.L_x_11:
[----:B------:R-:W-:Y:S04]  /*0f60*/  BSSY.RECONVERGENT B0, `(.L_x_13) ;  /* 0x0000007000007945 */ /* 0x000fe80003800200 */
[----:B------:R-:W-:Y:S05]  /*0f70*/  @P2 BRA `(.L_x_14) ;  /* 0x0000000000142947 */ /* 0x000fea0003800000 */
[----:B------:R-:W2:Y:S01]  /*0f80*/  LDG.E R0, desc[UR8][R2.64+0x8] ;  /* 0x0000080802007981 */ /* 0x000ea2000c1e1900 */
[----:B------:R-:W3:Y:S01]  /*0f90*/  LDCU UR5, c[0x0][0x3ac] ;  /* 0x00007580ff0577ac */ /* 0x000ee20008000800 */
[----:B--2---:R-:W-:-:S04]  /*0fa0*/  FMUL R0, R0, UR4 ;  /* 0x0000000400007c20 */ /* 0x004fc80008400000 */
[----:B---3--:R-:W-:-:S05]  /*0fb0*/  FFMA R23, R23, UR5, R0 ;  /* 0x0000000517177c23 */ /* 0x008fca0008000000 */
[----:B------:R2:W-:Y:S02]  /*0fc0*/  STG.E desc[UR8][R2.64+0x8], R23 ;  /* 0x0000081702007986 */ /* 0x0005e4000c101908 */
.L_x_14:
[----:B------:R-:W-:Y:S05]  /*0fd0*/  BSYNC.RECONVERGENT B0 ;  /* 0x0000000000007941 */ /* 0x000fea0003800200 */
.L_x_13:
[----:B------:R-:W-:Y:S05]  /*0fe0*/  @P3 EXIT ;  /* 0x000000000000394d */ /* 0x000fea0003800000 */
[----:B------:R-:W1:Y:S01]  /*0ff0*/  LDG.E R0, desc[UR8][R2.64+0xc] ;  /* 0x00000c0802007981 */ /* 0x000e62000c1e1900 */
[----:B------:R-:W3:Y:S01]  /*1000*/  LDCU UR5, c[0x0][0x3ac] ;  /* 0x00007580ff0577ac */ /* 0x000ee20008000800 */
[----:B-1----:R-:W-:-:S04]  /*1010*/  FMUL R5, R0, UR4 ;  /* 0x0000000400057c20 */ /* 0x002fc80008400000 */
[----:B---3--:R-:W-:-:S05]  /*1020*/  FFMA R5, R26, UR5, R5 ;  /* 0x000000051a057c23 */ /* 0x008fca0008000005 */
[----:B------:R-:W-:Y:S01]  /*1030*/  STG.E desc[UR8][R2.64+0xc], R5 ;  /* 0x00000c0502007986 */ /* 0x000fe2000c101908 */
[----:B------:R-:W-:Y:S05]  /*1040*/  EXIT ;  /* 0x000000000000794d */ /* 0x000fea0003800000 */
.L_x_8:
[C---:B------:R-:W-:Y:S02]  /*1050*/  IADD3 R0, PT, PT, R20.reuse, 0x1, RZ ;  /* 0x0000000114007810 */ /* 0x040fe40007ffe0ff */
[C---:B------:R-:W-:Y:S02]  /*1060*/  IADD3 R2, PT, PT, R20.reuse, 0x2, RZ ;  /* 0x0000000214027810 */ /* 0x040fe40007ffe0ff */
[----:B------:R-:W-:Y:S02]  /*1070*/  ISETP.GE.AND P0, PT, R20, UR6, PT ;  /* 0x0000000614007c0c */ /* 0x000fe4000bf06270 */
[----:B------:R-:W-:Y:S02]  /*1080*/  ISETP.GE.AND P1, PT, R0, UR6, PT ;  /* 0x0000000600007c0c */ /* 0x000fe4000bf26270 */
[----:B------:R-:W-:Y:S02]  /*1090*/  ISETP.GE.AND P2, PT, R2, UR6, PT ;  /* 0x0000000602007c0c */ /* 0x000fe4000bf46270 */
[----:B------:R-:W0:Y:S01]  /*10a0*/  LDC.64 R2, c[0x0][0x390] ;  /* 0x0000e400ff027b82 */ /* 0x000e220000000a00 */
[----:B------:R-:W-:-:S04]  /*10b0*/  IADD3 R20, PT, PT, R20, 0x3, RZ ;  /* 0x0000000314147810 */ /* 0x000fc80007ffe0ff */
[----:B------:R-:W-:-:S03]  /*10c0*/  ISETP.GE.AND P3, PT, R20, UR6, PT ;  /* 0x0000000614007c0c */ /* 0x000fc6000bf66270 */
[----:B------:R-:W1:Y:S08]  /*10d0*/  @!P0 LDC R0, c[0x0][0x3ac] ;  /* 0x0000eb00ff008b82 */ /* 0x000e700000000800 */
[----:B------:R-:W2:Y:S08]  /*10e0*/  @!P1 LDC R5, c[0x0][0x3ac] ;  /* 0x0000eb00ff059b82 */ /* 0x000eb00000000800 */
[----:B------:R-:W3:Y:S01]  /*10f0*/  @!P2 LDC R4, c[0x0][0x3ac] ;  /* 0x0000eb00ff04ab82 */ /* 0x000ee20000000800 */
[----:B0-----:R-:W-:-:S04]  /*1100*/  IMAD.WIDE R2, R21, 0x4, R2 ;  /* 0x0000000415027825 */ /* 0x001fc800078e0202 */
[----:B-1----:R-:W-:-:S05]  /*1110*/  @!P0 FMUL R13, R13, R0 ;  /* 0x000000000d0d8220 */ /* 0x002fca0000400000 */
[----:B------:R0:W-:Y:S01]  /*1120*/  @!P0 STG.E desc[UR8][R2.64], R13 ;  /* 0x0000000d02008986 */ /* 0x0001e2000c101908 */
[----:B--2---:R-:W-:-:S05]  /*1130*/  @!P1 FMUL R5, R14, R5 ;  /* 0x000000050e059220 */ /* 0x004fca0000400000 */
[----:B------:R0:W-:Y:S01]  /*1140*/  @!P1 STG.E desc[UR8][R2.64+0x4], R5 ;  /* 0x0000040502009986 */ /* 0x0001e2000c101908 */
[----:B---3--:R-:W-:-:S05]  /*1150*/  @!P2 FMUL R23, R23, R4 ;  /* 0x000000041717a220 */ /* 0x008fca0000400000 */
[----:B------:R0:W-:Y:S01]  /*1160*/  @!P2 STG.E desc[UR8][R2.64+0x8], R23 ;  /* 0x000008170200a986 */ /* 0x0001e2000c101908 */
[----:B------:R-:W-:Y:S05]  /*1170*/  @P3 EXIT ;  /* 0x000000000000394d */ /* 0x000fea0003800000 */
[----:B------:R-:W0:Y:S02]  /*1180*/  LDCU UR4, c[0x0][0x3ac] ;  /* 0x00007580ff0477ac */ /* 0x000e240008000800 */
[----:B0-----:R-:W-:-:S05]  /*1190*/  FMUL R5, R26, UR4 ;  /* 0x000000041a057c20 */ /* 0x001fca0008400000 */
[----:B------:R-:W-:Y:S01]  /*11a0*/  STG.E desc[UR8][R2.64+0xc], R5 ;  /* 0x00000c0502007986 */ /* 0x000fe2000c101908 */
[----:B------:R-:W-:Y:S05]  /*11b0*/  EXIT ;  /* 0x000000000000794d */ /* 0x000fea0003800000 */
.L_x_15:
[----:B------:R-:W-:-:S00]  /*11c0*/  BRA `(.L_x_15) ;  /* 0xfffffffc00fc7947 */ /* 0x000fc0000383ffff */
[----:B------:R-:W-:-:S00]  /*11d0*/  NOP ;  /* 0x0000000000007918 */ /* 0x000fc00000000000 */
        /* <DEDUP_REMOVED lines=10> */
.L_x_97:


//--------------------- .text.steel_gemm_segmented_reduce_kernel --------------------------
	.section	.text.steel_gemm_segmented_reduce_kernel,"ax",@progbits
	.align	128
        .global         steel_gemm_segmented_reduce_kernel
        .type           steel_gemm_segmented_reduce_kernel,@function
        .size           steel_gemm_segmented_reduce_kernel,(.L_x_98 - steel_gemm_segmented_reduce_kernel)
        .other          steel_gemm_segmented_reduce_kernel,@"STO_CUDA_ENTRY STV_DEFAULT"
steel_gemm_segmented_reduce_kernel:
.text.steel_gemm_segmented_reduce_kernel:
[----:B------:R-:W-:Y:S01]  /*0000*/  LDC R1, c[0x0][0x37c] ;  /* 0x0000df00ff017b82 */ /* 0x000fe20000000800 */
[----:B------:R-:W0:Y:S07]  /*0010*/  S2R R0, SR_TID.X ;  /* 0x0000000000007919 */ /* 0x000e2e0000002100 */
[----:B------:R-:W1:Y:S01]  /*0020*/  S2UR UR4, SR_CTAID.X ;  /* 0x00000000000479c3 */ /* 0x000e620000002500 */
[----:B------:R-:W2:Y:S01]  /*0030*/  LDCU.64 UR8, c[0x0][0x358] ;  /* 0x00006b00ff0877ac */ /* 0x000ea20008000a00 */
[----:B------:R-:W-:Y:S01]  /*0040*/  BSSY.RECONVERGENT B0, `(.L_x_16) ;  /* 0x0000014000007945 */ /* 0x000fe20003800200 */
[----:B------:R-:W3:Y:S01]  /*0050*/  S2R R19, SR_CTAID.Y ;  /* 0x0000000000137919 */ /* 0x000ee20000002600 */
[----:B-1----:R-:W-:Y:S01]  /*0060*/  USHF.L.U32 UR4, UR4, 0x6, URZ ;  /* 0x0000000604047899 */ /* 0x002fe200080006ff */
[----:B0-----:R-:W-:-:S02]  /*0070*/  ISETP.GT.U32.AND P0, PT, R0, 0x3f, PT ;  /* 0x0000003f0000780c */ /* 0x001fc40003f04070 */
[----:B------:R-:W-:Y:S02]  /*0080*/  SHF.R.U32.HI R24, RZ, 0x4, R0 ;  /* 0x00000004ff187819 */ /* 0x000fe40000011600 */
[----:B------:R-:W-:Y:S02]  /*0090*/  SHF.L.U32 R4, R0, 0x2, RZ ;  /* 0x0000000200047819 */ /* 0x000fe400000006ff */
[----:B------:R-:W-:-:S07]  /*00a0*/  LOP3.LUT R22, R24, UR4, RZ, 0xfc, !PT ;  /* 0x0000000418167c12 */ /* 0x000fce000f8efcff */
[----:B--23--:R-:W-:Y:S05]  /*00b0*/  @P0 BRA `(.L_x_17) ;  /* 0x0000000000300947 */ /* 0x00cfea0003800000 */
[----:B------:R-:W0:Y:S01]  /*00c0*/  LDCU UR5, c[0x0][0x3a0] ;  /* 0x00007400ff0577ac */ /* 0x000e220008000800 */
[----:B------:R-:W-:Y:S02]  /*00d0*/  IADD3 R5, PT, PT, R0, UR4, RZ ;  /* 0x0000000400057c10 */ /* 0x000fe4000fffe0ff */
[----:B------:R-:W-:Y:S02]  /*00e0*/  MOV R7, 0xffffffff ;  /* 0xffffffff00077802 */ /* 0x000fe40000000f00 */
[----:B0-----:R-:W-:-:S13]  /*00f0*/  ISETP.GE.AND P0, PT, R5, UR5, PT ;  /* 0x0000000505007c0c */ /* 0x001fda000bf06270 */
[----:B------:R-:W0:Y:S02]  /*0100*/  @!P0 LDC.64 R2, c[0x0][0x398] ;  /* 0x0000e600ff028b82 */ /* 0x000e240000000a00 */
[----:B0-----:R-:W-:-:S05]  /*0110*/  @!P0 IMAD.WIDE.U32 R2, R5, 0x4, R2 ;  /* 0x0000000405028825 */ /* 0x001fca00078e0002 */
[----:B------:R-:W2:Y:S01]  /*0120*/  @!P0 LDG.E.CONSTANT R7, desc[UR8][R2.64] ;  /* 0x0000000802078981 */ /* 0x000ea2000c1e9900 */
[----:B------:R-:W0:Y:S01]  /*0130*/  S2UR UR6, SR_CgaCtaId ;  /* 0x00000000000679c3 */ /* 0x000e220000008800 */
[----:B------:R-:W-:Y:S02]  /*0140*/  UMOV UR5, 0x400 ;  /* 0x0000040000057882 */ /* 0x000fe40000000000 */
[----:B------:R-:W-:-:S04]  /*0150*/  UIADD3 UR5, UPT, UPT, UR5, 0x2140, URZ ;  /* 0x0000214005057890 */ /* 0x000fc8000fffe0ff */
[----:B0-----:R-:W-:-:S09]  /*0160*/  ULEA UR5, UR6, UR5, 0x18 ;  /* 0x0000000506057291 */ /* 0x001fd2000f8ec0ff */
[----:B--2---:R0:W-:Y:S03]  /*0170*/  STS [R4+UR5], R7 ;  /* 0x0000000704007988 */ /* 0x0041e60008000805 */
.L_x_17:
[----:B------:R-:W-:Y:S05]  /*0180*/  BSYNC.RECONVERGENT B0 ;  /* 0x0000000000007941 */ /* 0x000fea0003800200 */
.L_x_16:
[----:B------:R-:W1:Y:S01]  /*0190*/  LDCU UR7, c[0x0][0x3a8] ;  /* 0x00007500ff0777ac */ /* 0x000e620008000800 */
[----:B------:R-:W-:Y:S01]  /*01a0*/  SHF.L.U32 R19, R19, 0x6, RZ ;  /* 0x0000000613137819 */ /* 0x000fe200000006ff */
[----:B------:R-:W-:Y:S01]  /*01b0*/  HFMA2 R26, -RZ, RZ, 0, 0 ;  /* 0x00000000ff1a7431 */ /* 0x000fe200000001ff */
[----:B------:R-:W-:Y:S01]  /*01c0*/  MOV R23, RZ ;  /* 0x000000ff00177202 */ /* 0x000fe20000000f00 */
[----:B------:R-:W-:Y:S01]  /*01d0*/  HFMA2 R14, -RZ, RZ, 0, 0 ;  /* 0x00000000ff0e7431 */ /* 0x000fe200000001ff */
[----:B------:R-:W-:Y:S02]  /*01e0*/  MOV R13, RZ ;  /* 0x000000ff000d7202 */ /* 0x000fe40000000f00 */
[----:B------:R-:W-:Y:S01]  /*01f0*/  LOP3.LUT R20, R19, 0x3c, R4, 0xf8, !PT ;  /* 0x0000003c13147812 */ /* 0x000fe200078ef804 */
[----:B-1----:R-:W-:Y:S01]  /*0200*/  UISETP.GE.AND UP0, UPT, UR7, 0x1, UPT ;  /* 0x000000010700788c */ /* 0x002fe2000bf06270 */
[----:B------:R-:W-:Y:S08]  /*0210*/  BAR.SYNC.DEFER_BLOCKING 0x0 ;  /* 0x0000000000007b1d */ /* 0x000ff00000010000 */
[----:B------:R-:W-:Y:S05]  /*0220*/  BRA.U !UP0, `(.L_x_18) ;  /* 0x0000000908e87547 */ /* 0x000fea000b800000 */
[----:B------:R-:W1:Y:S01]  /*0230*/  S2UR UR6, SR_CgaCtaId ;  /* 0x00000000000679c3 */ /* 0x000e620000008800 */
[----:B------:R-:W-:Y:S01]  /*0240*/  UMOV UR5, 0x400 ;  /* 0x0000040000057882 */ /* 0x000fe20000000000 */
[C---:B------:R-:W-:Y:S01]  /*0250*/  LOP3.LUT R2, R0.reuse, 0x3f, RZ, 0xc0, !PT ;  /* 0x0000003f00027812 */ /* 0x040fe200078ec0ff */
[----:B------:R-:W-:Y:S01]  /*0260*/  UIADD3 UR5, UPT, UPT, UR5, 0x1100, URZ ;  /* 0x0000110005057890 */ /* 0x000fe2000fffe0ff */
[----:B------:R-:W-:Y:S01]  /*0270*/  LOP3.LUT R21, R0, 0xf, RZ, 0xc0, !PT ;  /* 0x0000000f00157812 */ /* 0x000fe200078ec0ff */
[----:B------:R-:W-:Y:S01]  /*0280*/  UIADD3 UR4, UPT, UPT, UR7, 0xf, URZ ;  /* 0x0000000f07047890 */ /* 0x000fe2000fffe0ff */
[----:B------:R-:W-:Y:S02]  /*0290*/  LOP3.LUT R18, R4, 0xfc, RZ, 0xc0, !PT ;  /* 0x000000fc04127812 */ /* 0x000fe400078ec0ff */
[----:B------:R-:W-:Y:S01]  /*02a0*/  IADD3 R19, PT, PT, R19, R2, RZ ;  /* 0x0000000213137210 */ /* 0x000fe20007ffe0ff */
[----:B------:R-:W-:Y:S01]  /*02b0*/  IMAD R17, R22, UR7, R21 ;  /* 0x0000000716117c24 */ /* 0x000fe2000f8e0215 */
[----:B------:R-:W-:Y:S01]  /*02c0*/  MOV R2, RZ ;  /* 0x000000ff00027202 */ /* 0x000fe20000000f00 */
[----:B------:R-:W-:Y:S01]  /*02d0*/  USHF.R.U32.HI UR4, URZ, 0x4, UR4 ;  /* 0x00000004ff047899 */ /* 0x000fe20008011604 */
[----:B------:R-:W-:Y:S01]  /*02e0*/  MOV R26, RZ ;  /* 0x000000ff001a7202 */ /* 0x000fe20000000f00 */
[----:B-1----:R-:W-:-:S06]  /*02f0*/  ULEA UR5, UR6, UR5, 0x18 ;  /* 0x0000000506057291 */ /* 0x002fcc000f8ec0ff */
[----:B------:R-:W-:-:S07]  /*0300*/  IADD3 R18, PT, PT, R18, UR5, RZ ;  /* 0x0000000512127c10 */ /* 0x000fce000fffe0ff */
.L_x_25:
[----:B------:R-:W1:Y:S01]  /*0310*/  S2UR UR6, SR_CgaCtaId ;  /* 0x00000000000679c3 */ /* 0x000e620000008800 */
[----:B------:R-:W2:Y:S01]  /*0320*/  LDCU UR7, c[0x0][0x3a8] ;  /* 0x00007500ff0777ac */ /* 0x000ea20008000800 */
[C---:B------:R-:W-:Y:S01]  /*0330*/  LEA R3, R2.reuse, R21, 0x4 ;  /* 0x0000001502037211 */ /* 0x040fe200078e20ff */
[----:B------:R-:W-:Y:S01]  /*0340*/  BSSY.RECONVERGENT B0, `(.L_x_19) ;  /* 0x0000017000007945 */ /* 0x000fe20003800200 */
[----:B0-----:R-:W-:Y:S01]  /*0350*/  LEA R7, R2, R17, 0x4 ;  /* 0x0000001102077211 */ /* 0x001fe200078e20ff */
[----:B------:R-:W-:Y:S01]  /*0360*/  UMOV UR5, 0x400 ;  /* 0x0000040000057882 */ /* 0x000fe20000000000 */
[----:B------:R-:W-:Y:S01]  /*0370*/  MOV R6, R22 ;  /* 0x0000001600067202 */ /* 0x000fe20000000f00 */
[----:B------:R-:W0:Y:S01]  /*0380*/  LDCU UR10, c[0x0][0x3a0] ;  /* 0x00007400ff0a77ac */ /* 0x000e220008000800 */
[----:B------:R-:W3:Y:S01]  /*0390*/  LDC R12, c[0x0][0x3a8] ;  /* 0x0000ea00ff0c7b82 */ /* 0x000ee20000000800 */
[----:B------:R-:W-:Y:S02]  /*03a0*/  MOV R8, R0 ;  /* 0x0000000000087202 */ /* 0x000fe40000000f00 */
[----:B--2---:R-:W-:Y:S01]  /*03b0*/  ISETP.GE.AND P1, PT, R3, UR7, PT ;  /* 0x0000000703007c0c */ /* 0x004fe2000bf26270 */
[----:B------:R-:W-:Y:S01]  /*03c0*/  IMAD R3, R24, 0x11, R21 ;  /* 0x0000001118037824 */ /* 0x000fe200078e0215 */
[----:B-1----:R-:W-:-:S06]  /*03d0*/  ULEA UR5, UR6, UR5, 0x18 ;  /* 0x0000000506057291 */ /* 0x002fcc000f8ec0ff */
[----:B0-----:R-:W-:-:S07]  /*03e0*/  LEA R3, R3, UR5, 0x2 ;  /* 0x0000000503037c11 */ /* 0x001fce000f8e10ff */
.L_x_20:
[----:B------:R-:W-:Y:S01]  /*03f0*/  ISETP.GE.OR P0, PT, R6, UR10, P1 ;  /* 0x0000000a06007c0c */ /* 0x000fe20008f06670 */
[----:B------:R-:W-:-:S12]  /*0400*/  HFMA2 R10, -RZ, RZ, 0, 0 ;  /* 0x00000000ff0a7431 */ /* 0x000fd800000001ff */
[----:B------:R-:W0:Y:S02]  /*0410*/  @!P0 LDC.64 R4, c[0x0][0x380] ;  /* 0x0000e000ff048b82 */ /* 0x000e240000000a00 */
[----:B0-----:R-:W-:-:S05]  /*0420*/  @!P0 IMAD.WIDE.U32 R4, R7, 0x4, R4 ;  /* 0x0000000407048825 */ /* 0x001fca00078e0004 */
[----:B------:R-:W2:Y:S01]  /*0430*/  @!P0 LDG.E.CONSTANT R10, desc[UR8][R4.64] ;  /* 0x00000008040a8981 */ /* 0x000ea2000c1e9900 */
[C---:B------:R-:W-:Y:S02]  /*0440*/  ISETP.GE.U32.AND P0, PT, R8.reuse, 0x300, PT ;  /* 0x000003000800780c */ /* 0x040fe40003f06070 */
[----:B------:R-:W-:Y:S02]  /*0450*/  IADD3 R8, PT, PT, R8, 0x100, RZ ;  /* 0x0000010008087810 */ /* 0x000fe40007ffe0ff */
[----:B------:R-:W-:Y:S02]  /*0460*/  IADD3 R6, PT, PT, R6, 0x10, RZ ;  /* 0x0000001006067810 */ /* 0x000fe40007ffe0ff */
[----:B---3--:R-:W-:Y:S01]  /*0470*/  LEA R7, R12, R7, 0x4 ;  /* 0x000000070c077211 */ /* 0x008fe200078e20ff */
[----:B--2---:R0:W-:Y:S02]  /*0480*/  STS [R3], R10 ;  /* 0x0000000a03007388 */ /* 0x0041e40000000800 */
[----:B0-----:R-:W-:-:S04]  /*0490*/  IADD3 R3, PT, PT, R3, 0x440, RZ ;  /* 0x0000044003037810 */ /* 0x001fc80007ffe0ff */
[----:B------:R-:W-:Y:S05]  /*04a0*/  @!P0 BRA `(.L_x_20) ;  /* 0xfffffffc00d08947 */ /* 0x000fea000383ffff */
[----:B------:R-:W-:Y:S05]  /*04b0*/  BSYNC.RECONVERGENT B0 ;  /* 0x0000000000007941 */ /* 0x000fea0003800200 */
.L_x_19:
[----:B------:R-:W0:Y:S01]  /*04c0*/  LDC.64 R4, c[0x0][0x388] ;  /* 0x0000e200ff047b82 */ /* 0x000e220000000a00 */
[----:B------:R-:W1:Y:S01]  /*04d0*/  LDCU UR5, c[0x0][0x3a4] ;  /* 0x00007480ff0577ac */ /* 0x000e620008000800 */
[----:B------:R-:W-:Y:S01]  /*04e0*/  BSSY.RECONVERGENT B0, `(.L_x_21) ;  /* 0x0000014000007945 */ /* 0x000fe20003800200 */
[----:B------:R-:W-:Y:S01]  /*04f0*/  MOV R3, R0 ;  /* 0x0000000000037202 */ /* 0x000fe20000000f00 */
[----:B------:R-:W2:Y:S01]  /*0500*/  LDCU UR6, c[0x0][0x3a8] ;  /* 0x00007500ff0677ac */ /* 0x000ea20008000800 */
[----:B------:R-:W3:Y:S01]  /*0510*/  LDCU UR7, c[0x0][0x3a4] ;  /* 0x00007480ff0777ac */ /* 0x000ee20008000800 */
[----:B-1----:R-:W-:-:S13]  /*0520*/  ISETP.GE.AND P0, PT, R19, UR5, PT ;  /* 0x0000000513007c0c */ /* 0x002fda000bf06270 */
.L_x_24:
[----:B------:R-:W-:Y:S01]  /*0530*/  SHF.R.U32.HI R9, RZ, 0x6, R3 ;  /* 0x00000006ff097819 */ /* 0x000fe20000011603 */
[----:B------:R-:W-:Y:S01]  /*0540*/  BSSY.RECONVERGENT B1, `(.L_x_22) ;  /* 0x0000009000017945 */ /* 0x000fe20003800200 */
[----:B------:R-:W-:Y:S02]  /*0550*/  HFMA2 R6, -RZ, RZ, 0, 0 ;  /* 0x00000000ff067431 */ /* 0x000fe400000001ff */
[----:B------:R-:W-:Y:S01]  /*0560*/  LEA R8, R2, R9, 0x4 ;  /* 0x0000000902087211 */ /* 0x000fe200078e20ff */
[----:B------:R-:W-:-:S03]  /*0570*/  IMAD R9, R9, 0x104, R18 ;  /* 0x0000010409097824 */ /* 0x000fc600078e0212 */
[----:B--2---:R-:W-:-:S13]  /*0580*/  ISETP.GE.OR P1, PT, R8, UR6, P0 ;  /* 0x0000000608007c0c */ /* 0x004fda0008726670 */
[----:B-1----:R-:W-:Y:S05]  /*0590*/  @P1 BRA `(.L_x_23) ;  /* 0x00000000000c1947 */ /* 0x002fea0003800000 */
[----:B---3--:R-:W-:-:S04]  /*05a0*/  IMAD R7, R8, UR7, R19 ;  /* 0x0000000708077c24 */ /* 0x008fc8000f8e0213 */
[----:B0-----:R-:W-:-:S06]  /*05b0*/  IMAD.WIDE R6, R7, 0x4, R4 ;  /* 0x0000000407067825 */ /* 0x001fcc00078e0204 */
[----:B------:R1:W5:Y:S02]  /*05c0*/  LDG.E.CONSTANT R6, desc[UR8][R6.64] ;  /* 0x0000000806067981 */ /* 0x000364000c1e9900 */
.L_x_23:
[----:B---3--:R-:W-:Y:S05]  /*05d0*/  BSYNC.RECONVERGENT B1 ;  /* 0x0000000000017941 */ /* 0x008fea0003800200 */
.L_x_22:
[----:B-----5:R4:W-:Y:S01]  /*05e0*/  STS [R9], R6 ;  /* 0x0000000609007388 */ /* 0x0209e20000000800 */
[C---:B------:R-:W-:Y:S02]  /*05f0*/  ISETP.GE.U32.AND P1, PT, R3.reuse, 0x300, PT ;  /* 0x000003000300780c */ /* 0x040fe40003f26070 */
[----:B------:R-:W-:-:S11]  /*0600*/  IADD3 R3, PT, PT, R3, 0x100, RZ ;  /* 0x0000010003037810 */ /* 0x000fd60007ffe0ff */
[----:B----4-:R-:W-:Y:S05]  /*0610*/  @!P1 BRA `(.L_x_24) ;  /* 0xfffffffc00c49947 */ /* 0x010fea000383ffff */
[----:B------:R-:W-:Y:S05]  /*0620*/  BSYNC.RECONVERGENT B0 ;  /* 0x0000000000007941 */ /* 0x000fea0003800200 */
.L_x_21:
[----:B------:R-:W2:Y:S08]  /*0630*/  S2UR UR6, SR_CgaCtaId ;  /* 0x00000000000679c3 */ /* 0x000eb00000008800 */
[----:B------:R-:W-:Y:S01]  /*0640*/  BAR.SYNC.DEFER_BLOCKING 0x0 ;  /* 0x0000000000007b1d */ /* 0x000fe20000010000 */
[----:B------:R-:W-:Y:S02]  /*0650*/  SHF.L.U32 R3, R0, 0x4, RZ ;  /* 0x0000000400037819 */ /* 0x000fe400000006ff */
[----:B------:R-:W-:-:S02]  /*0660*/  IADD3 R2, PT, PT, R2, 0x1, RZ ;  /* 0x0000000102027810 */ /* 0x000fc40007ffe0ff */
[----:B------:R-:W-:Y:S01]  /*0670*/  LOP3.LUT R3, R3, 0xf0, RZ, 0xc0, !PT ;  /* 0x000000f003037812 */ /* 0x000fe200078ec0ff */
[----:B------:R-:W-:Y:S01]  /*0680*/  UMOV UR5, 0x400 ;  /* 0x0000040000057882 */ /* 0x000fe20000000000 */
[----:B------:R-:W-:Y:S01]  /*0690*/  ISETP.NE.AND P0, PT, R2, UR4, PT ;  /* 0x0000000402007c0c */ /* 0x000fe2000bf05270 */
[----:B--2---:R-:W-:Y:S02]  /*06a0*/  ULEA UR7, UR6, UR5, 0x18 ;  /* 0x0000000506077291 */ /* 0x004fe4000f8ec0ff */
[----:B------:R-:W-:-:S04]  /*06b0*/  UIADD3 UR5, UPT, UPT, UR5, 0x1100, URZ ;  /* 0x0000110005057890 */ /* 0x000fc8000fffe0ff */
[----:B0-----:R-:W-:Y:S01]  /*06c0*/  MOV R5, UR7 ;  /* 0x0000000700057c02 */ /* 0x001fe20008000f00 */
[----:B------:R-:W-:-:S04]  /*06d0*/  ULEA UR5, UR6, UR5, 0x18 ;  /* 0x0000000506057291 */ /* 0x000fc8000f8ec0ff */
[----:B------:R-:W-:-:S05]  /*06e0*/  IMAD R16, R24, 0x44, R5 ;  /* 0x0000004418107824 */ /* 0x000fca00078e0205 */
[----:B-1----:R-:W-:Y:S04]  /*06f0*/  LDS.128 R4, [R3+UR5] ;  /* 0x0000000503047984 */ /* 0x002fe80008000c00 */
[----:B------:R-:W0:Y:S04]  /*0700*/  LDS R28, [R16] ;  /* 0x00000000101c7984 */ /* 0x000e280000000800 */
[----:B------:R-:W-:Y:S04]  /*0710*/  LDS.128 R8, [R3+UR5+0x100] ;  /* 0x0001000503087984 */ /* 0x000fe80008000c00 */
[----:B------:R-:W1:Y:S04]  /*0720*/  LDS R12, [R16+0x4] ;  /* 0x00000400100c7984 */ /* 0x000e680000000800 */
[----:B------:R-:W2:Y:S04]  /*0730*/  LDS R15, [R3+UR5+0x110] ;  /* 0x00011005030f7984 */ /* 0x000ea80008000800 */
[----:B------:R-:W-:Y:S01]  /*0740*/  LDS R29, [R16+0x8] ;  /* 0x00000800101d7984 */ /* 0x000fe20000000800 */
[C---:B0-----:R-:W-:Y:S01]  /*0750*/  FFMA R5, R28.reuse, R5, R14 ;  /* 0x000000051c057223 */ /* 0x041fe2000000000e */
[C---:B------:R-:W-:Y:S01]  /*0760*/  FFMA R6, R28.reuse, R6, R23 ;  /* 0x000000061c067223 */ /* 0x040fe20000000017 */
[C---:B------:R-:W-:Y:S01]  /*0770*/  FFMA R25, R28.reuse, R7, R26 ;  /* 0x000000071c197223 */ /* 0x040fe2000000001a */
[----:B------:R-:W-:Y:S01]  /*0780*/  FFMA R13, R28, R4, R13 ;  /* 0x000000041c0d7223 */ /* 0x000fe2000000000d */
[----:B------:R-:W-:Y:S01]  /*0790*/  LDS R14, [R3+UR5+0x30c] ;  /* 0x00030c05030e7984 */ /* 0x000fe20008000800 */
        /* <DEDUP_REMOVED lines=18> */
[----:B------:R-:W-:Y:S01]  /*08c0*/  FFMA R14, R13, R14, R15 ;  /* 0x0000000e0d0e7223 */ /* 0x000fe2000000000f */
[----:B------:R-:W1:Y:S04]  /*08d0*/  LDS.128 R8, [R3+UR5+0x510] ;  /* 0x0005100503087984 */ /* 0x000e680008000c00 */
        /* <DEDUP_REMOVED lines=79> */
.L_x_18:
[----:B------:R-:W1:Y:S02]  /*0dd0*/  LDCU UR5, c[0x0][0x3a0] ;  /* 0x00007400ff0577ac */ /* 0x000e640008000800 */
[----:B-1----:R-:W-:-:S13]  /*0de0*/  ISETP.GE.AND P0, PT, R22, UR5, PT ;  /* 0x0000000516007c0c */ /* 0x002fda000bf06270 */
[----:B------:R-:W-:Y:S05]  /*0df0*/  @P0 EXIT ;  /* 0x000000000000094d */ /* 0x000fea0003800000 */
[----:B------:R-:W1:Y:S01]  /*0e00*/  S2UR UR5, SR_CgaCtaId ;  /* 0x00000000000579c3 */ /* 0x000e620000008800 */
[----:B------:R-:W-:Y:S02]  /*0e10*/  UMOV UR4, 0x400 ;  /* 0x0000040000047882 */ /* 0x000fe40000000000 */
[----:B------:R-:W-:-:S04]  /*0e20*/  UIADD3 UR4, UPT, UPT, UR4, 0x2140, URZ ;  /* 0x0000214004047890 */ /* 0x000fc8000fffe0ff */
[----:B-1----:R-:W-:-:S06]  /*0e30*/  ULEA UR4, UR5, UR4, 0x18 ;  /* 0x0000000405047291 */ /* 0x002fcc000f8ec0ff */
[----:B------:R-:W-:-:S05]  /*0e40*/  LEA R24, R24, UR4, 0x2 ;  /* 0x0000000418187c11 */ /* 0x000fca000f8e10ff */
[----:B------:R-:W1:Y:S01]  /*0e50*/  LDS R5, [R24] ;  /* 0x0000000018057984 */ /* 0x000e620000000800 */
[----:B------:R-:W1:Y:S02]  /*0e60*/  LDCU UR4, c[0x0][0x3ac] ;  /* 0x00007580ff0477ac */ /* 0x000e640008000800 */
[----:B-1----:R-:W-:-:S04]  /*0e70*/  ISETP.GE.AND P0, PT, R5, UR4, PT ;  /* 0x0000000405007c0c */ /* 0x002fc8000bf06270 */
[----:B------:R-:W-:-:S13]  /*0e80*/  ISETP.LT.OR P0, PT, R5, RZ, P0 ;  /* 0x000000ff0500720c */ /* 0x000fda0000701670 */
[----:B------:R-:W-:Y:S05]  /*0e90*/  @P0 EXIT ;  /* 0x000000000000094d */ /* 0x000fea0003800000 */
[----:B------:R-:W1:Y:S01]  /*0ea0*/  LDCU UR5, c[0x0][0x3a4] ;  /* 0x00007480ff0577ac */ /* 0x000e620008000800 */
[----:B------:R-:W2:Y:S01]  /*0eb0*/  LDC.64 R2, c[0x0][0x390] ;  /* 0x0000e400ff027b82 */ /* 0x000ea20000000a00 */
[C---:B------:R-:W-:Y:S01]  /*0ec0*/  IADD3 R0, PT, PT, R20.reuse, 0x1, RZ ;  /* 0x0000000114007810 */ /* 0x040fe20007ffe0ff */
[----:B------:R-:W-:Y:S01]  /*0ed0*/  BSSY.RECONVERGENT B0, `(.L_x_26) ;  /* 0x000000d000007945 */ /* 0x000fe20003800200 */
[C---:B0-----:R-:W-:Y:S02]  /*0ee0*/  IADD3 R4, PT, PT, R20.reuse, 0x2, RZ ;  /* 0x0000000214047810 */ /* 0x041fe40007ffe0ff */
[C---:B------:R-:W-:Y:S02]  /*0ef0*/  IADD3 R6, PT, PT, R20.reuse, 0x3, RZ ;  /* 0x0000000314067810 */ /* 0x040fe40007ffe0ff */
[----:B-1----:R-:W-:Y:S01]  /*0f00*/  ISETP.GE.AND P0, PT, R20, UR5, PT ;  /* 0x0000000514007c0c */ /* 0x002fe2000bf06270 */
[----:B------:R-:W-:Y:S01]  /*0f10*/  IMAD R5, R5, UR5, R20 ;  /* 0x0000000505057c24 */ /* 0x000fe2000f8e0214 */
[----:B------:R-:W-:-:S02]  /*0f20*/  ISETP.GE.AND P1, PT, R0, UR5, PT ;  /* 0x0000000500007c0c */ /* 0x000fc4000bf26270 */
[----:B------:R-:W-:Y:S02]  /*0f30*/  ISETP.GE.AND P2, PT, R4, UR5, PT ;  /* 0x0000000504007c0c */ /* 0x000fe4000bf46270 */
[----:B------:R-:W-:Y:S01]  /*0f40*/  ISETP.GE.AND P3, PT, R6, UR5, PT ;  /* 0x0000000506007c0c */ /* 0x000fe2000bf66270 */
[----:B--2---:R-:W-:-:S06]  /*0f50*/  IMAD.WIDE R2, R5, 0x4, R2 ;  /* 0x0000000405027825 */ /* 0x004fcc00078e0202 */
[----:B------:R-:W-:Y:S06]  /*0f60*/  @P0 BRA `(.L_x_27) ;  /* 0x00000000000c0947 */ /* 0x000fec0003800000 */
[----:B------:R-:W0:Y:S02]  /*0f70*/  LDCU UR4, c[0x0][0x3b0] ;  /* 0x00007600ff0477ac */ /* 0x000e240008000800 */
[----:B0-----:R-:W-:-:S05]  /*0f80*/  FMUL R13, R13, UR4 ;  /* 0x000000040d0d7c20 */ /* 0x001fca0008400000 */
[----:B------:R0:W-:Y:S02]  /*0f90*/  REDG.E.ADD.F32.FTZ.RN.STRONG.GPU desc[UR8][R2.64], R13 ;  /* 0x0000000d020079a6 */ /* 0x0001e4000c12f308 */
.L_x_27:
[----:B------:R-:W-:Y:S05]  /*0fa0*/  BSYNC.RECONVERGENT B0 ;  /* 0x0000000000007941 */ /* 0x000fea0003800200 */
.L_x_26:
[----:B------:R-:W-:Y:S04]  /*0fb0*/  BSSY.RECONVERGENT B0, `(.L_x_28) ;  /* 0x0000005000007945 */ /* 0x000fe80003800200 */
[----:B------:R-:W-:Y:S05]  /*0fc0*/  @P1 BRA `(.L_x_29) ;  /* 0x00000000000c1947 */ /* 0x000fea0003800000 */
[----:B------:R-:W1:Y:S02]  /*0fd0*/  LDCU UR4, c[0x0][0x3b0] ;  /* 0x00007600ff0477ac */ /* 0x000e640008000800 */
[----:B-1----:R-:W-:-:S05]  /*0fe0*/  FMUL R5, R14, UR4 ;  /* 0x000000040e057c20 */ /* 0x002fca0008400000 */
[----:B------:R1:W-:Y:S02]  /*0ff0*/  REDG.E.ADD.F32.FTZ.RN.STRONG.GPU desc[UR8][R2.64+0x4], R5 ;  /* 0x00000405020079a6 */ /* 0x0003e4000c12f308 */
.L_x_29:
[----:B------:R-:W-:Y:S05]  /*1000*/  BSYNC.RECONVERGENT B0 ;  /* 0x0000000000007941 */ /* 0x000fea0003800200 */
.L_x_28:
[----:B------:R-:W-:Y:S04]  /*1010*/  BSSY.RECONVERGENT B0, `(.L_x_30) ;  /* 0x0000005000007945 */ /* 0x000fe80003800200 */
[----:B------:R-:W-:Y:S05]  /*1020*/  @P2 BRA `(.L_x_31) ;  /* 0x00000000000c2947 */ /* 0x000fea0003800000 */
[----:B------:R-:W2:Y:S02]  /*1030*/  LDCU UR4, c[0x0][0x3b0] ;  /* 0x00007600ff0477ac */ /* 0x000ea40008000800 */
[----:B--2---:R-:W-:-:S05]  /*1040*/  FMUL R23, R23, UR4 ;  /* 0x0000000417177c20 */ /* 0x004fca0008400000 */
[----:B------:R2:W-:Y:S02]  /*1050*/  REDG.E.ADD.F32.FTZ.RN.STRONG.GPU desc[UR8][R2.64+0x8], R23 ;  /* 0x00000817020079a6 */ /* 0x0005e4000c12f308 */
.L_x_31:
[----:B------:R-:W-:Y:S05]  /*1060*/  BSYNC.RECONVERGENT B0 ;  /* 0x0000000000007941 */ /* 0x000fea0003800200 */
.L_x_30:
[----:B------:R-:W-:Y:S05]  /*1070*/  @P3 EXIT ;  /* 0x000000000000394d */ /* 0x000fea0003800000 */
[----:B------:R-:W1:Y:S02]  /*1080*/  LDCU UR4, c[0x0][0x3b0] ;  /* 0x00007600ff0477ac */ /* 0x000e640008000800 */
[----:B-1----:R-:W-:-:S05]  /*1090*/  FMUL R5, R26, UR4 ;  /* 0x000000041a057c20 */ /* 0x002fca0008400000 */
[----:B------:R-:W-:Y:S01]  /*10a0*/  REDG.E.ADD.F32.FTZ.RN.STRONG.GPU desc[UR8][R2.64+0xc], R5 ;  /* 0x00000c05020079a6 */ /* 0x000fe2000c12f308 */
[----:B------:R-:W-:Y:S05]  /*10b0*/  EXIT ;  /* 0x000000000000794d */ /* 0x000fea0003800000 */
.L_x_32:
        /* <DEDUP_REMOVED lines=12> */
.L_x_98:


//--------------------- .text.steel_gemm_grouped_kernel --------------------------
	.section	.text.steel_gemm_grouped_kernel,"ax",@progbits
	.align	128
        .global         steel_gemm_grouped_kernel
        .type           steel_gemm_grouped_kernel,@function
        .size           steel_gemm_grouped_kernel,(.L_x_99 - steel_gemm_grouped_kernel)
        .other          steel_gemm_grouped_kernel,@"STO_CUDA_ENTRY STV_DEFAULT"
steel_gemm_grouped_kernel:
.text.steel_gemm_grouped_kernel:
[----:B------:R-:W-:Y:S01]  /*0000*/  LDC R1, c[0x0][0x37c] ;  /* 0x0000df00ff017b82 */ /* 0x000fe20000000800 */
[----:B------:R-:W0:Y:S07]  /*0010*/  LDCU UR4, c[0x0][0x3c8] ;  /* 0x00007900ff0477ac */ /* 0x000e2e0008000800 */
[----:B------:R-:W1:Y:S01]  /*0020*/  S2UR UR8, SR_CTAID.Z ;  /* 0x00000000000879c3 */ /* 0x000e620000002700 */
[----:B------:R-:W-:Y:S01]  /*0030*/  HFMA2 R0, -RZ, RZ, 0, 0 ;  /* 0x00000000ff007431 */ /* 0x000fe200000001ff */
[----:B------:R-:W-:Y:S01]  /*0040*/  CS2R R6, SRZ ;  /* 0x0000000000067805 */ /* 0x000fe2000001ff00 */
[----:B------:R-:W2:Y:S01]  /*0050*/  LDCU.64 UR6, c[0x0][0x358] ;  /* 0x00006b00ff0677ac */ /* 0x000ea20008000a00 */
[----:B0-----:R-:W-:-:S09]  /*0060*/  UISETP.GE.AND UP0, UPT, UR4, 0x1, UPT ;  /* 0x000000010400788c */ /* 0x001fd2000bf06270 */
[----:B------:R-:W-:Y:S05]  /*0070*/  BRA.U !UP0, `(.L_x_33) ;  /* 0x00000001086c7547 */ /* 0x000fea000b800000 */
[----:B------:R-:W0:Y:S01]  /*0080*/  LDC.64 R2, c[0x0][0x3b0] ;  /* 0x0000ec00ff027b82 */ /* 0x000e220000000a00 */
[----:B------:R-:W-:Y:S01]  /*0090*/  MOV R11, RZ ;  /* 0x000000ff000b7202 */ /* 0x000fe20000000f00 */
[----:B------:R-:W-:Y:S01]  /*00a0*/  IMAD.MOV.U32 R0, RZ, RZ, RZ ;  /* 0x000000ffff007224 */ /* 0x000fe200078e00ff */
[----:B------:R-:W3:Y:S05]  /*00b0*/  LDCU UR9, c[0x0][0x3c8] ;  /* 0x00007900ff0977ac */ /* 0x000eea0008000800 */
[----:B------:R-:W4:Y:S02]  /*00c0*/  LDC.64 R4, c[0x0][0x3b8] ;  /* 0x0000ee00ff047b82 */ /* 0x000f240000000a00 */
.L_x_34:
[----:B0-----:R-:W-:-:S04]  /*00d0*/  IMAD.WIDE.U32 R6, R11, 0x4, R2 ;  /* 0x000000040b067825 */ /* 0x001fc800078e0002 */
[----:B----4-:R-:W-:Y:S02]  /*00e0*/  IMAD.WIDE.U32 R8, R11, 0x4, R4 ;  /* 0x000000040b087825 */ /* 0x010fe400078e0004 */
[----:B--2---:R0:W2:Y:S04]  /*00f0*/  LDG.E.CONSTANT R6, desc[UR6][R6.64] ;  /* 0x0000000606067981 */ /* 0x0040a8000c1e9900 */
[----:B------:R-:W4:Y:S01]  /*0100*/  LDG.E.CONSTANT R8, desc[UR6][R8.64] ;  /* 0x0000000608087981 */ /* 0x000f22000c1e9900 */
[----:B0-----:R-:W-:Y:S02]  /*0110*/  MOV R7, RZ ;  /* 0x000000ff00077202 */ /* 0x001fe40000000f00 */
[----:B--2---:R-:W-:Y:S01]  /*0120*/  IADD3 R10, PT, PT, R6, 0x3f, RZ ;  /* 0x0000003f060a7810 */ /* 0x004fe20007ffe0ff */
[----:B------:R-:W-:Y:S01]  /*0130*/  IMAD.MOV.U32 R6, RZ, RZ, R11 ;  /* 0x000000ffff067224 */ /* 0x000fe200078e000b */
[----:B----4-:R-:W-:-:S02]  /*0140*/  IADD3 R12, PT, PT, R8, 0x3f, RZ ;  /* 0x0000003f080c7810 */ /* 0x010fc40007ffe0ff */
[----:B------:R-:W-:Y:S02]  /*0150*/  SHF.R.S32.HI R13, RZ, 0x1f, R10 ;  /* 0x0000001fff0d7819 */ /* 0x000fe4000001140a */
[----:B------:R-:W-:Y:S02]  /*0160*/  SHF.R.S32.HI R15, RZ, 0x1f, R12 ;  /* 0x0000001fff0f7819 */ /* 0x000fe4000001140c */
[----:B------:R-:W-:Y:S02]  /*0170*/  LEA.HI R13, R13, R10, RZ, 0x6 ;  /* 0x0000000a0d0d7211 */ /* 0x000fe400078f30ff */
[----:B------:R-:W-:Y:S02]  /*0180*/  LEA.HI R15, R15, R12, RZ, 0x6 ;  /* 0x0000000c0f0f7211 */ /* 0x000fe400078f30ff */
[----:B------:R-:W-:Y:S02]  /*0190*/  SHF.R.S32.HI R13, RZ, 0x6, R13 ;  /* 0x00000006ff0d7819 */ /* 0x000fe4000001140d */
[----:B------:R-:W-:-:S05]  /*01a0*/  SHF.R.S32.HI R15, RZ, 0x6, R15 ;  /* 0x00000006ff0f7819 */ /* 0x000fca000001140f */
[----:B------:R-:W-:-:S05]  /*01b0*/  IMAD R13, R13, R15, R0 ;  /* 0x0000000f0d0d7224 */ /* 0x000fca00078e0200 */
[----:B-1----:R-:W-:-:S13]  /*01c0*/  ISETP.LE.AND P0, PT, R13, UR8, PT ;  /* 0x000000080d007c0c */ /* 0x002fda000bf03270 */
[----:B------:R-:W-:Y:S05]  /*01d0*/  @!P0 BRA `(.L_x_33) ;  /* 0x0000000000148947 */ /* 0x000fea0003800000 */
[----:B------:R-:W-:Y:S01]  /*01e0*/  IADD3 R11, PT, PT, R6, 0x1, RZ ;  /* 0x00000001060b7810 */ /* 0x000fe20007ffe0ff */
[----:B------:R-:W-:-:S03]  /*01f0*/  IMAD.MOV.U32 R0, RZ, RZ, R13 ;  /* 0x000000ffff007224 */ /* 0x000fc600078e000d */
[----:B---3--:R-:W-:-:S13]  /*0200*/  ISETP.NE.AND P0, PT, R11, UR9, PT ;  /* 0x000000090b007c0c */ /* 0x008fda000bf05270 */
[----:B------:R-:W-:Y:S05]  /*0210*/  @P0 BRA `(.L_x_34) ;  /* 0xfffffffc00ac0947 */ /* 0x000fea000383ffff */
[----:B------:R-:W-:-:S07]  /*0220*/  CS2R R6, SRZ ;  /* 0x0000000000067805 */ /* 0x000fce000001ff00 */
.L_x_33:
[----:B------:R-:W0:Y:S01]  /*0230*/  LDCU.128 UR12, c[0x0][0x3b0] ;  /* 0x00007600ff0c77ac */ /* 0x000e220008000c00 */
[C---:B------:R-:W-:Y:S02]  /*0240*/  SHF.L.U32 R10, R6.reuse, 0x2, RZ ;  /* 0x00000002060a7819 */ /* 0x040fe400000006ff */
[----:B------:R-:W-:Y:S02]  /*0250*/  SHF.L.U64.HI R2, R6, 0x2, R7 ;  /* 0x0000000206027819 */ /* 0x000fe40000010207 */
[----:B0-----:R-:W-:-:S04]  /*0260*/  IADD3 R8, P0, PT, R10, UR14, RZ ;  /* 0x0000000e0a087c10 */ /* 0x001fc8000ff1e0ff */
[----:B------:R-:W-:-:S05]  /*0270*/  IADD3.X R9, PT, PT, R2, UR15, RZ, P0, !PT ;  /* 0x0000000f02097c10 */ /* 0x000fca00087fe4ff */
[----:B--2---:R-:W2:Y:S01]  /*0280*/  LDG.E.CONSTANT R8, desc[UR6][R8.64] ;  /* 0x0000000608087981 */ /* 0x004ea2000c1e9900 */
[----:B------:R-:W-:-:S04]  /*0290*/  IADD3 R4, P0, PT, R10, UR12, RZ ;  /* 0x0000000c0a047c10 */ /* 0x000fc8000ff1e0ff */
[----:B------:R-:W-:-:S05]  /*02a0*/  IADD3.X R5, PT, PT, R2, UR13, RZ, P0, !PT ;  /* 0x0000000d02057c10 */ /* 0x000fca00087fe4ff */
[----:B------:R0:W4:Y:S01]  /*02b0*/  LDG.E.CONSTANT R7, desc[UR6][R4.64] ;  /* 0x0000000604077981 */ /* 0x000122000c1e9900 */
[----:B-1----:R-:W-:Y:S01]  /*02c0*/  IADD3 R6, PT, PT, -R0, UR8, RZ ;  /* 0x0000000800067c10 */ /* 0x002fe2000fffe1ff */
[----:B------:R-:W1:Y:S03]  /*02d0*/  S2R R16, SR_TID.X ;  /* 0x0000000000107919 */ /* 0x000e660000002100 */
[----:B------:R-:W-:Y:S02]  /*02e0*/  IABS R0, R6 ;  /* 0x0000000600007213 */ /* 0x000fe40000000000 */
[----:B-1----:R-:W-:Y:S02]  /*02f0*/  SHF.R.U32.HI R20, RZ, 0x4, R16 ;  /* 0x00000004ff147819 */ /* 0x002fe40000011610 */
[----:B--2---:R-:W-:-:S13]  /*0300*/  R2UR UR12, R8 ;  /* 0x00000000080c72ca */ /* 0x004fda00000e0000 */
[----:B------:R-:W-:-:S04]  /*0310*/  UIADD3 UR4, UPT, UPT, UR12, 0x3f, URZ ;  /* 0x0000003f0c047890 */ /* 0x000fc8000fffe0ff */
[----:B------:R-:W-:-:S04]  /*0320*/  USHF.R.S32.HI UR5, URZ, 0x1f, UR4 ;  /* 0x0000001fff057899 */ /* 0x000fc80008011404 */
[----:B------:R-:W-:-:S04]  /*0330*/  ULEA.HI UR5, UR5, UR4, URZ, 0x6 ;  /* 0x0000000405057291 */ /* 0x000fc8000f8f30ff */
[----:B------:R-:W-:-:S06]  /*0340*/  USHF.R.S32.HI UR5, URZ, 0x6, UR5 ;  /* 0x00000006ff057899 */ /* 0x000fcc0008011405 */
[----:B------:R-:W-:-:S04]  /*0350*/  MOV R12, UR5 ;  /* 0x00000005000c7c02 */ /* 0x000fc80008000f00 */
[-C--:B------:R-:W-:Y:S02]  /*0360*/  IABS R9, R12.reuse ;  /* 0x0000000c00097213 */ /* 0x080fe40000000000 */
[----:B------:R-:W-:Y:S02]  /*0370*/  IABS R12, R12 ;  /* 0x0000000c000c7213 */ /* 0x000fe40000000000 */
[----:B------:R-:W1:Y:S08]  /*0380*/  I2F.RP R3, R9 ;  /* 0x0000000900037306 */ /* 0x000e700000209400 */
[----:B-1----:R-:W0:Y:S02]  /*0390*/  MUFU.RCP R3, R3 ;  /* 0x0000000300037308 */ /* 0x002e240000001000 */
[----:B0-----:R-:W-:-:S02]  /*03a0*/  VIADD R4, R3, 0xffffffe ;  /* 0x0ffffffe03047836 */ /* 0x001fc40000000000 */
[----:B------:R-:W-:-:S04]  /*03b0*/  IMAD.MOV R3, RZ, RZ, -R12 ;  /* 0x000000ffff037224 */ /* 0x000fc800078e0a0c */
[----:B------:R0:W1:Y:S02]  /*03c0*/  F2I.FTZ.U32.TRUNC.NTZ R5, R4 ;  /* 0x0000000400057305 */ /* 0x000064000021f000 */
[----:B0-----:R-:W-:Y:S02]  /*03d0*/  MOV R4, RZ ;  /* 0x000000ff00047202 */ /* 0x001fe40000000f00 */
[----:B-1----:R-:W-:-:S05]  /*03e0*/  IADD3 R8, PT, PT, RZ, -R5, RZ ;  /* 0x80000005ff087210 */ /* 0x002fca0007ffe0ff */
[----:B------:R-:W-:-:S04]  /*03f0*/  IMAD R11, R8, R9, RZ ;  /* 0x00000009080b7224 */ /* 0x000fc800078e02ff */
[----:B------:R-:W-:-:S06]  /*0400*/  IMAD.HI.U32 R5, R5, R11, R4 ;  /* 0x0000000b05057227 */ /* 0x000fcc00078e0004 */
[----:B------:R-:W-:-:S04]  /*0410*/  IMAD.HI.U32 R5, R5, R0, RZ ;  /* 0x0000000005057227 */ /* 0x000fc800078e00ff */
[----:B------:R-:W-:-:S05]  /*0420*/  IMAD R0, R5, R3, R0 ;  /* 0x0000000305007224 */ /* 0x000fca00078e0200 */
[----:B------:R-:W-:-:S13]  /*0430*/  ISETP.GT.U32.AND P2, PT, R9, R0, PT ;  /* 0x000000000900720c */ /* 0x000fda0003f44070 */
[-C--:B------:R-:W-:Y:S02]  /*0440*/  @!P2 IADD3 R0, PT, PT, R0, -R9.reuse, RZ ;  /* 0x800000090000a210 */ /* 0x080fe40007ffe0ff */
[----:B------:R-:W-:Y:S02]  /*0450*/  @!P2 IADD3 R5, PT, PT, R5, 0x1, RZ ;  /* 0x000000010505a810 */ /* 0x000fe40007ffe0ff */
[----:B------:R-:W-:Y:S02]  /*0460*/  ISETP.GE.U32.AND P0, PT, R0, R9, PT ;  /* 0x000000090000720c */ /* 0x000fe40003f06070 */
[----:B------:R-:W-:Y:S02]  /*0470*/  LOP3.LUT R0, R6, UR5, RZ, 0x3c, !PT ;  /* 0x0000000506007c12 */ /* 0x000fe4000f8e3cff */
[----:B------:R-:W-:Y:S02]  /*0480*/  ISETP.NE.AND P2, PT, RZ, UR5, PT ;  /* 0x00000005ff007c0c */ /* 0x000fe4000bf45270 */
[----:B------:R-:W-:Y:S01]  /*0490*/  ISETP.GE.AND P1, PT, R0, RZ, PT ;  /* 0x000000ff0000720c */ /* 0x000fe20003f26270 */
[----:B------:R-:W-:-:S06]  /*04a0*/  IMAD.SHL.U32 R0, R16, 0x4, RZ ;  /* 0x0000000410007824 */ /* 0x000fcc00078e00ff */
[----:B------:R-:W-:-:S06]  /*04b0*/  @P0 VIADD R5, R5, 0x1 ;  /* 0x0000000105050836 */ /* 0x000fcc0000000000 */
[----:B------:R-:W-:Y:S02]  /*04c0*/  @!P1 IADD3 R5, PT, PT, -R5, RZ, RZ ;  /* 0x000000ff05059210 */ /* 0x000fe40007ffe1ff */
[----:B------:R-:W-:-:S04]  /*04d0*/  @!P2 LOP3.LUT R5, RZ, UR5, RZ, 0x33, !PT ;  /* 0x00000005ff05ac12 */ /* 0x000fc8000f8e33ff */
[C---:B------:R-:W-:Y:S02]  /*04e0*/  IADD3 R17, PT, PT, -R5.reuse, RZ, RZ ;  /* 0x000000ff05117210 */ /* 0x040fe40007ffe1ff */
[----:B------:R-:W-:-:S03]  /*04f0*/  SHF.L.U32 R3, R5, 0x6, RZ ;  /* 0x0000000605037819 */ /* 0x000fc600000006ff */
[----:B------:R-:W-:Y:S01]  /*0500*/  IMAD R17, R17, UR5, R6 ;  /* 0x0000000511117c24 */ /* 0x000fe2000f8e0206 */
[----:B------:R-:W0:Y:S01]  /*0510*/  LDCU.64 UR4, c[0x0][0x3c0] ;  /* 0x00007800ff0477ac */ /* 0x000e220008000a00 */
[----:B------:R-:W-:-:S03]  /*0520*/  LOP3.LUT R6, R3, R20, RZ, 0xfc, !PT ;  /* 0x0000001403067212 */ /* 0x000fc600078efcff */
[----:B------:R-:W-:-:S04]  /*0530*/  SHF.L.U32 R17, R17, 0x6, RZ ;  /* 0x0000000611117819 */ /* 0x000fc800000006ff */
[----:B------:R-:W-:-:S04]  /*0540*/  LOP3.LUT R5, R17, 0x3c, R0, 0xf8, !PT ;  /* 0x0000003c11057812 */ /* 0x000fc800078ef800 */
[----:B------:R-:W-:-:S04]  /*0550*/  ISETP.GE.AND P0, PT, R5, UR12, PT ;  /* 0x0000000c05007c0c */ /* 0x000fc8000bf06270 */
[----:B----4-:R-:W-:Y:S02]  /*0560*/  ISETP.GE.OR P0, PT, R6, R7, P0 ;  /* 0x000000070600720c */ /* 0x010fe40000706670 */
[----:B0-----:R-:W-:-:S04]  /*0570*/  IADD3 R12, P1, PT, R10, UR4, RZ ;  /* 0x000000040a0c7c10 */ /* 0x001fc8000ff3e0ff */
[----:B------:R-:W-:-:S07]  /*0580*/  IADD3.X R13, PT, PT, R2, UR5, RZ, P1, !PT ;  /* 0x00000005020d7c10 */ /* 0x000fce0008ffe4ff */
[----:B---3--:R-:W-:Y:S05]  /*0590*/  @P0 EXIT ;  /* 0x000000000000094d */ /* 0x008fea0003800000 */
[----:B------:R-:W0:Y:S01]  /*05a0*/  LDCU.128 UR8, c[0x0][0x3a0] ;  /* 0x00007400ff0877ac */ /* 0x000e220008000c00 */
[----:B------:R-:W2:Y:S01]  /*05b0*/  LDG.E.CONSTANT R12, desc[UR6][R12.64] ;  /* 0x000000060c0c7981 */ /* 0x000ea2000c1e9900 */
[----:B------:R-:W1:Y:S01]  /*05c0*/  LDC.64 R22, c[0x0][0x390] ;  /* 0x0000e400ff167b82 */ /* 0x000e620000000a00 */
[----:B------:R-:W3:Y:S01]  /*05d0*/  LDCU.64 UR4, c[0x0][0x398] ;  /* 0x00007300ff0477ac */ /* 0x000ee20008000a00 */
[----:B0-----:R-:W-:-:S04]  /*05e0*/  IADD3 R14, P0, PT, R10, UR10, RZ ;  /* 0x0000000a0a0e7c10 */ /* 0x001fc8000ff1e0ff */
[----:B------:R-:W-:-:S06]  /*05f0*/  IADD3.X R15, PT, PT, R2, UR11, RZ, P0, !PT ;  /* 0x0000000b020f7c10 */ /* 0x000fcc00087fe4ff */
[----:B------:R-:W1:Y:S01]  /*0600*/  LDG.E.CONSTANT R15, desc[UR6][R14.64] ;  /* 0x000000060e0f7981 */ /* 0x000e62000c1e9900 */
[C---:B------:R-:W-:Y:S01]  /*0610*/  IADD3 R8, P1, PT, R10.reuse, UR8, RZ ;  /* 0x000000080a087c10 */ /* 0x040fe2000ff3e0ff */
[----:B------:R-:W-:Y:S01]  /*0620*/  IMAD.MOV.U32 R24, RZ, RZ, RZ ;  /* 0x000000ffff187224 */ /* 0x000fe200078e00ff */
[----:B---3--:R-:W-:Y:S02]  /*0630*/  IADD3 R10, P0, PT, R10, UR4, RZ ;  /* 0x000000040a0a7c10 */ /* 0x008fe4000ff1e0ff */
[C---:B------:R-:W-:Y:S02]  /*0640*/  IADD3.X R9, PT, PT, R2.reuse, UR9, RZ, P1, !PT ;  /* 0x0000000902097c10 */ /* 0x040fe40008ffe4ff */
[----:B------:R-:W-:Y:S02]  /*0650*/  IADD3.X R11, PT, PT, R2, UR5, RZ, P0, !PT ;  /* 0x00000005020b7c10 */ /* 0x000fe400087fe4ff */
[----:B--2---:R-:W-:Y:S02]  /*0660*/  R2UR UR10, R12 ;  /* 0x000000000c0a72ca */ /* 0x004fe400000e0000 */
[----:B------:R-:W-:-:S11]  /*0670*/  CS2R R12, SRZ ;  /* 0x00000000000c7805 */ /* 0x000fd6000001ff00 */
[----:B------:R-:W-:Y:S01]  /*0680*/  UISETP.GE.AND UP0, UPT, UR10, 0x1, UPT ;  /* 0x000000010a00788c */ /* 0x000fe2000bf06270 */
[----:B-1----:R-:W-:-:S04]  /*0690*/  IMAD.WIDE R22, R15, 0x4, R22 ;  /* 0x000000040f167825 */ /* 0x002fc800078e0216 */
[----:B------:R-:W-:-:S04]  /*06a0*/  HFMA2 R15, -RZ, RZ, 0, 0 ;  /* 0x00000000ff0f7431 */ /* 0x000fc800000001ff */
[----:B------:R-:W-:Y:S05]  /*06b0*/  BRA.U !UP0, `(.L_x_35) ;  /* 0x0000000908e07547 */ /* 0x000fea000b800000 */
[----:B------:R0:W2:Y:S04]  /*06c0*/  LDG.E.CONSTANT R2, desc[UR6][R8.64] ;  /* 0x0000000608027981 */ /* 0x0000a8000c1e9900 */
[----:B------:R1:W5:Y:S01]  /*06d0*/  LDG.E.CONSTANT R3, desc[UR6][R10.64] ;  /* 0x000000060a037981 */ /* 0x000362000c1e9900 */
[----:B------:R-:W-:Y:S01]  /*06e0*/  MOV R14, 0x400 ;  /* 0x00000400000e7802 */ /* 0x000fe20000000f00 */
[----:B------:R-:W-:Y:S01]  /*06f0*/  UIADD3 UR4, UPT, UPT, UR10, 0xf, URZ ;  /* 0x0000000f0a047890 */ /* 0x000fe2000fffe0ff */
[----:B------:R-:W-:Y:S01]  /*0700*/  LOP3.LUT R4, R16, 0x3f, RZ, 0xc0, !PT ;  /* 0x0000003f10047812 */ /* 0x000fe200078ec0ff */
[----:B------:R-:W3:Y:S01]  /*0710*/  S2R R21, SR_CgaCtaId ;  /* 0x0000000000157919 */ /* 0x000ee20000008800 */
[----:B------:R-:W-:Y:S01]  /*0720*/  LOP3.LUT R19, R0, 0x3c, RZ, 0xc0, !PT ;  /* 0x0000003c00137812 */ /* 0x000fe200078ec0ff */
[----:B------:R-:W-:Y:S01]  /*0730*/  VIADD R18, R14, 0x1100 ;  /* 0x000011000e127836 */ /* 0x000fe20000000000 */
[----:B------:R-:W-:Y:S01]  /*0740*/  IADD3 R4, PT, PT, R17, R4, RZ ;  /* 0x0000000411047210 */ /* 0x000fe20007ffe0ff */
[----:B------:R-:W-:Y:S01]  /*0750*/  USHF.R.U32.HI UR5, URZ, 0x4, UR4 ;  /* 0x00000004ff057899 */ /* 0x000fe20008011604 */
[----:B0-----:R-:W-:-:S02]  /*0760*/  LOP3.LUT R9, R0, 0xfc, RZ, 0xc0, !PT ;  /* 0x000000fc00097812 */ /* 0x001fc400078ec0ff */
[----:B------:R-:W-:Y:S01]  /*0770*/  MOV R24, RZ ;  /* 0x000000ff00187202 */ /* 0x000fe20000000f00 */
[----:B------:R-:W-:Y:S01]  /*0780*/  UMOV UR4, URZ ;  /* 0x000000ff00047c82 */ /* 0x000fe20008000000 */
[C---:B---3--:R-:W-:Y:S01]  /*0790*/  LEA R17, R21.reuse, R14, 0x18 ;  /* 0x0000000e15117211 */ /* 0x048fe200078ec0ff */
[----:B------:R-:W-:Y:S01]  /*07a0*/  IMAD R14, R20, 0x44, R19 ;  /* 0x00000044140e7824 */ /* 0x000fe200078e0213 */
[----:B------:R-:W-:-:S03]  /*07b0*/  LEA R18, R21, R18, 0x18 ;  /* 0x0000001215127211 */ /* 0x000fc600078ec0ff */
[----:B------:R-:W-:Y:S01]  /*07c0*/  IMAD R20, R20, 0x44, R17 ;  /* 0x0000004414147824 */ /* 0x000fe200078e0211 */
[----:B------:R-:W-:Y:S01]  /*07d0*/  LEA R19, R19, R18, 0x2 ;  /* 0x0000001213137211 */ /* 0x000fe200078e10ff */
[----:B------:R-:W-:Y:S01]  /*07e0*/  IMAD.IADD R18, R18, 0x1, R9 ;  /* 0x0000000112127824 */ /* 0x000fe200078e0209 */
[----:B------:R-:W-:Y:S02]  /*07f0*/  IADD3 R17, PT, PT, R17, R14, RZ ;  /* 0x0000000e11117210 */ /* 0x000fe40007ffe0ff */
[----:B-12---:R-:W-:-:S07]  /*0800*/  SHF.R.S32.HI R0, RZ, 0x1f, R2 ;  /* 0x0000001fff007819 */ /* 0x006fce0000011402 */
.L_x_42:
[----:B------:R-:W-:Y:S01]  /*0810*/  USHF.L.U32 UR11, UR4, 0x4, URZ ;  /* 0x00000004040b7899 */ /* 0x000fe200080006ff */
[----:B------:R-:W-:Y:S01]  /*0820*/  BSSY.RECONVERGENT B0, `(.L_x_36) ;  /* 0x0000019000007945 */ /* 0x000fe20003800200 */
[----:B------:R-:W-:Y:S01]  /*0830*/  IMAD.MOV.U32 R10, RZ, RZ, R6 ;  /* 0x000000ffff0a7224 */ /* 0x000fe200078e0006 */
[----:B------:R-:W-:Y:S02]  /*0840*/  MOV R11, R17 ;  /* 0x00000011000b7202 */ /* 0x000fe40000000f00 */
[----:B------:R-:W-:Y:S02]  /*0850*/  MOV R21, R16 ;  /* 0x0000001000157202 */ /* 0x000fe40000000f00 */
[----:B------:R-:W-:-:S04]  /*0860*/  MOV R9, UR11 ;  /* 0x0000000b00097c02 */ /* 0x000fc80008000f00 */
[----:B------:R-:W-:-:S04]  /*0870*/  LOP3.LUT R9, R9, 0xf, R16, 0xf8, !PT ;  /* 0x0000000f09097812 */ /* 0x000fc800078ef810 */
[----:B------:R-:W-:Y:S01]  /*0880*/  ISETP.GE.AND P0, PT, R9, UR10, PT ;  /* 0x0000000a09007c0c */ /* 0x000fe2000bf06270 */
[----:B------:R-:W-:-:S12]  /*0890*/  IMAD R14, R6, UR10, R9 ;  /* 0x0000000a060e7c24 */ /* 0x000fd8000f8e0209 */
.L_x_37:
[----:B------:R-:W-:-:S13]  /*08a0*/  ISETP.GE.OR P1, PT, R10, R7, P0 ;  /* 0x000000070a00720c */ /* 0x000fda0000726670 */
[----:B------:R-:W0:Y:S01]  /*08b0*/  @!P1 LDC.64 R8, c[0x0][0x380] ;  /* 0x0000e000ff089b82 */ /* 0x000e220000000a00 */
[----:B-----5:R-:W-:Y:S02]  /*08c0*/  @!P1 SHF.R.S32.HI R25, RZ, 0x1f, R3 ;  /* 0x0000001fff199819 */ /* 0x020fe40000011403 */
[----:B------:R-:W-:-:S04]  /*08d0*/  @!P1 IADD3 R26, P2, PT, R3, R14, RZ ;  /* 0x0000000e031a9210 */ /* 0x000fc80007f5e0ff */
[----:B------:R-:W-:Y:S02]  /*08e0*/  @!P1 LEA.HI.X.SX32 R25, R14, R25, 0x1, P2 ;  /* 0x000000190e199211 */ /* 0x000fe400010f0eff */
[----:B0-----:R-:W-:-:S04]  /*08f0*/  @!P1 LEA R8, P2, R26, R8, 0x2 ;  /* 0x000000081a089211 */ /* 0x001fc800078410ff */
[----:B------:R-:W-:Y:S01]  /*0900*/  @!P1 LEA.HI.X R9, R26, R9, R25, 0x2, P2 ;  /* 0x000000091a099211 */ /* 0x000fe200010f1419 */
[----:B------:R-:W-:-:S06]  /*0910*/  IMAD.MOV.U32 R26, RZ, RZ, RZ ;  /* 0x000000ffff1a7224 */ /* 0x000fcc00078e00ff */
[----:B------:R-:W2:Y:S01]  /*0920*/  @!P1 LDG.E.CONSTANT R26, desc[UR6][R8.64] ;  /* 0x00000006081a9981 */ /* 0x000ea2000c1e9900 */
[C---:B------:R-:W-:Y:S01]  /*0930*/  ISETP.GE.U32.AND P1, PT, R21.reuse, 0x300, PT ;  /* 0x000003001500780c */ /* 0x040fe20003f26070 */
[----:B------:R-:W-:Y:S01]  /*0940*/  VIADD R10, R10, 0x10 ;  /* 0x000000100a0a7836 */ /* 0x000fe20000000000 */
[----:B------:R-:W-:Y:S02]  /*0950*/  MOV R25, UR10 ;  /* 0x0000000a00197c02 */ /* 0x000fe40008000f00 */
[----:B------:R-:W-:Y:S02]  /*0960*/  IADD3 R21, PT, PT, R21, 0x100, RZ ;  /* 0x0000010015157810 */ /* 0x000fe40007ffe0ff */
[----:B------:R-:W-:Y:S01]  /*0970*/  LEA R14, R25, R14, 0x4 ;  /* 0x0000000e190e7211 */ /* 0x000fe200078e20ff */
[----:B--2---:R0:W-:Y:S02]  /*0980*/  STS [R11], R26 ;  /* 0x0000001a0b007388 */ /* 0x0041e40000000800 */
[----:B0-----:R-:W-:-:S04]  /*0990*/  IADD3 R11, PT, PT, R11, 0x440, RZ ;  /* 0x000004400b0b7810 */ /* 0x001fc80007ffe0ff */
[----:B------:R-:W-:Y:S05]  /*09a0*/  @!P1 BRA `(.L_x_37) ;  /* 0xfffffffc00bc9947 */ /* 0x000fea000383ffff */
[----:B------:R-:W-:Y:S05]  /*09b0*/  BSYNC.RECONVERGENT B0 ;  /* 0x0000000000007941 */ /* 0x000fea0003800200 */
.L_x_36:
[----:B------:R-:W-:Y:S01]  /*09c0*/  BSSY.RECONVERGENT B0, `(.L_x_38) ;  /* 0x0000016000007945 */ /* 0x000fe20003800200 */
[----:B------:R-:W-:Y:S01]  /*09d0*/  ISETP.GE.AND P0, PT, R4, UR12, PT ;  /* 0x0000000c04007c0c */ /* 0x000fe2000bf06270 */
[----:B------:R-:W0:Y:S01]  /*09e0*/  LDCU.64 UR8, c[0x0][0x388] ;  /* 0x00007100ff0877ac */ /* 0x000e220008000a00 */
[----:B------:R-:W-:-:S11]  /*09f0*/  MOV R10, R16 ;  /* 0x00000010000a7202 */ /* 0x000fd60000000f00 */
.L_x_41:
[----:B------:R-:W-:Y:S01]  /*0a00*/  SHF.R.U32.HI R11, RZ, 0x6, R10 ;  /* 0x00000006ff0b7819 */ /* 0x000fe2000001160a */
[----:B------:R-:W-:Y:S01]  /*0a10*/  BSSY.RECONVERGENT B1, `(.L_x_39) ;  /* 0x000000c000017945 */ /* 0x000fe20003800200 */
[----:B------:R-:W-:Y:S02]  /*0a20*/  IMAD.MOV.U32 R8, RZ, RZ, RZ ;  /* 0x000000ffff087224 */ /* 0x000fe400078e00ff */
[C---:B-1----:R-:W-:Y:S01]  /*0a30*/  IADD3 R9, PT, PT, R11.reuse, UR11, RZ ;  /* 0x0000000b0b097c10 */ /* 0x042fe2000fffe0ff */
[----:B------:R-:W-:-:S03]  /*0a40*/  IMAD R11, R11, 0x104, R18 ;  /* 0x000001040b0b7824 */ /* 0x000fc600078e0212 */
[----:B------:R-:W-:-:S13]  /*0a50*/  ISETP.GE.OR P1, PT, R9, UR10, P0 ;  /* 0x0000000a09007c0c */ /* 0x000fda0008726670 */
[----:B------:R-:W-:Y:S05]  /*0a60*/  @P1 BRA `(.L_x_40) ;  /* 0x0000000000181947 */ /* 0x000fea0003800000 */
[----:B------:R-:W-:-:S05]  /*0a70*/  IMAD R9, R9, UR12, R4 ;  /* 0x0000000c09097c24 */ /* 0x000fca000f8e0204 */
[----:B------:R-:W-:-:S04]  /*0a80*/  IADD3 R14, P1, PT, R2, R9, RZ ;  /* 0x00000009020e7210 */ /* 0x000fc80007f3e0ff */
[----:B------:R-:W-:Y:S02]  /*0a90*/  LEA.HI.X.SX32 R9, R9, R0, 0x1, P1 ;  /* 0x0000000009097211 */ /* 0x000fe400008f0eff */
[----:B0-----:R-:W-:-:S04]  /*0aa0*/  LEA R8, P1, R14, UR8, 0x2 ;  /* 0x000000080e087c11 */ /* 0x001fc8000f8210ff */
[----:B------:R-:W-:-:S05]  /*0ab0*/  LEA.HI.X R9, R14, UR9, R9, 0x2, P1 ;  /* 0x000000090e097c11 */ /* 0x000fca00088f1409 */
[----:B------:R1:W5:Y:S04]  /*0ac0*/  LDG.E.CONSTANT R8, desc[UR6][R8.64] ;  /* 0x0000000608087981 */ /* 0x000368000c1e9900 */
.L_x_40:
[----:B0-----:R-:W-:Y:S05]  /*0ad0*/  BSYNC.RECONVERGENT B1 ;  /* 0x0000000000017941 */ /* 0x001fea0003800200 */
.L_x_39:
[----:B-----5:R2:W-:Y:S01]  /*0ae0*/  STS [R11], R8 ;  /* 0x000000080b007388 */ /* 0x0205e20000000800 */
[C---:B------:R-:W-:Y:S02]  /*0af0*/  ISETP.GE.U32.AND P1, PT, R10.reuse, 0x300, PT ;  /* 0x000003000a00780c */ /* 0x040fe40003f26070 */
[----:B------:R-:W-:-:S11]  /*0b00*/  IADD3 R10, PT, PT, R10, 0x100, RZ ;  /* 0x000001000a0a7810 */ /* 0x000fd60007ffe0ff */
[----:B--2---:R-:W-:Y:S05]  /*0b10*/  @!P1 BRA `(.L_x_41) ;  /* 0xfffffffc00b89947 */ /* 0x004fea000383ffff */
[----:B------:R-:W-:Y:S05]  /*0b20*/  BSYNC.RECONVERGENT B0 ;  /* 0x0000000000007941 */ /* 0x000fea0003800200 */
.L_x_38:
[----:B------:R-:W-:Y:S01]  /*0b30*/  BAR.SYNC.DEFER_BLOCKING 0x0 ;  /* 0x0000000000007b1d */ /* 0x000fe20000010000 */
[----:B------:R-:W-:-:S04]  /*0b40*/  UIADD3 UR4, UPT, UPT, UR4, 0x1, URZ ;  /* 0x0000000104047890 */ /* 0x000fc8000fffe0ff */
[----:B------:R-:W-:Y:S01]  /*0b50*/  UISETP.NE.AND UP0, UPT, UR4, UR5, UPT ;  /* 0x000000050400728c */ /* 0x000fe2000bf05270 */
[----:B------:R-:W-:Y:S04]  /*0b60*/  LDS R28, [R20] ;  /* 0x00000000141c7984 */ /* 0x000fe80000000800 */
[----:B-1----:R-:W0:Y:S04]  /*0b70*/  LDS.128 R8, [R19] ;  /* 0x0000000013087984 */ /* 0x002e280000000c00 */
[----:B------:R-:W-:Y:S01]  /*0b80*/  LDS R27, [R20+0x4] ;  /* 0x00000400141b7984 */ /* 0x000fe20000000800 */
[C---:B0-----:R-:W-:Y:S01]  /*0b90*/  FFMA R26, R28.reuse, R8, R15 ;  /* 0x000000081c1a7223 */ /* 0x041fe2000000000f */
[C---:B------:R-:W-:Y:S01]  /*0ba0*/  FFMA R21, R28.reuse, R9, R12 ;  /* 0x000000091c157223 */ /* 0x040fe2000000000c */
[C---:B------:R-:W-:Y:S01]  /*0bb0*/  FFMA R25, R28.reuse, R10, R13 ;  /* 0x0000000a1c197223 */ /* 0x040fe2000000000d */
[----:B------:R-:W-:Y:S01]  /*0bc0*/  FFMA R24, R28, R11, R24 ;  /* 0x0000000b1c187223 */ /* 0x000fe20000000018 */
[----:B------:R-:W0:Y:S04]  /*0bd0*/  LDS.128 R12, [R19+0x100] ;  /* 0x00010000130c7984 */ /* 0x000e280000000c00 */
[----:B------:R-:W1:Y:S04]  /*0be0*/  LDS R11, [R19+0x110] ;  /* 0x00011000130b7984 */ /* 0x000e680000000800 */
[----:B------:R-:W-:Y:S04]  /*0bf0*/  LDS R10, [R20+0x8] ;  /* 0x00000800140a7984 */ /* 0x000fe80000000800 */
[----:B------:R-:W2:Y:S01]  /*0c00*/  LDS.64 R8, [R19+0x208] ;  /* 0x0002080013087984 */ /* 0x000ea20000000a00 */
[C---:B0-----:R-:W-:Y:S01]  /*0c10*/  FFMA R13, R27.reuse, R13, R26 ;  /* 0x0000000d1b0d7223 */ /* 0x041fe2000000001a */
[C---:B------:R-:W-:Y:S01]  /*0c20*/  FFMA R14, R27.reuse, R14, R21 ;  /* 0x0000000e1b0e7223 */ /* 0x040fe20000000015 */
[C---:B------:R-:W-:Y:S01]  /*0c30*/  FFMA R25, R27.reuse, R15, R25 ;  /* 0x0000000f1b197223 */ /* 0x040fe20000000019 */
[----:B------:R-:W-:Y:S01]  /*0c40*/  LDS R21, [R20+0xc] ;  /* 0x00000c0014157984 */ /* 0x000fe20000000800 */
[----:B-1----:R-:W-:-:S03]  /*0c50*/  FFMA R26, R27, R11, R24 ;  /* 0x0000000b1b1a7223 */ /* 0x002fc60000000018 */
[----:B------:R-:W0:Y:S01]  /*0c60*/  LDS R27, [R19+0x30c] ;  /* 0x00030c00131b7984 */ /* 0x000e220000000800 */
[C---:B--2---:R-:W-:Y:S01]  /*0c70*/  FFMA R28, R10.reuse, R8, R13 ;  /* 0x000000080a1c7223 */ /* 0x044fe2000000000d */
[----:B------:R-:W-:Y:S02]  /*0c80*/  FFMA R11, R10, R9, R14 ;  /* 0x000000090a0b7223 */ /* 0x000fe4000000000e */
[----:B------:R-:W1:Y:S04]  /*0c90*/  LDS.64 R8, [R19+0x210] ;  /* 0x0002100013087984 */ /* 0x000e680000000a00 */
[----:B------:R-:W2:Y:S01]  /*0ca0*/  LDS.128 R12, [R19+0x310] ;  /* 0x00031000130c7984 */ /* 0x000ea20000000c00 */
[----:B0-----:R-:W-:-:S03]  /*0cb0*/  FFMA R28, R21, R27, R28 ;  /* 0x0000001b151c7223 */ /* 0x001fc6000000001c */
[----:B------:R-:W-:Y:S01]  /*0cc0*/  LDS R27, [R20+0x14] ;  /* 0x00001400141b7984 */ /* 0x000fe20000000800 */
[----:B-1----:R-:W-:-:S03]  /*0cd0*/  FFMA R24, R10, R8, R25 ;  /* 0x000000080a187223 */ /* 0x002fc60000000019 */
[----:B------:R-:W-:Y:S01]  /*0ce0*/  LDS R25, [R20+0x10] ;  /* 0x0000100014197984 */ /* 0x000fe20000000800 */
[----:B--2---:R-:W-:Y:S01]  /*0cf0*/  FFMA R15, R10, R9, R26 ;  /* 0x000000090a0f7223 */ /* 0x004fe2000000001a */
[C---:B------:R-:W-:Y:S01]  /*0d00*/  FFMA R12, R21.reuse, R12, R11 ;  /* 0x0000000c150c7223 */ /* 0x040fe2000000000b */
[C---:B------:R-:W-:Y:S01]  /*0d10*/  FFMA R13, R21.reuse, R13, R24 ;  /* 0x0000000d150d7223 */ /* 0x040fe20000000018 */
[----:B------:R-:W0:Y:S01]  /*0d20*/  LDS.128 R8, [R19+0x410] ;  /* 0x0004100013087984 */ /* 0x000e220000000c00 */
[----:B------:R-:W-:Y:S01]  /*0d30*/  FFMA R26, R21, R14, R15 ;  /* 0x0000000e151a7223 */ /* 0x000fe2000000000f */
        /* <DEDUP_REMOVED lines=20> */
[C---:B-1----:R-:W-:Y:S01]  /*0e80*/  FFMA R24, R10.reuse, R8, R11 ;  /* 0x000000080a187223 */ /* 0x042fe2000000000b */
[----:B--2---:R-:W-:Y:S01]  /*0e90*/  FFMA R15, R10, R9, R26 ;  /* 0x000000090a0f7223 */ /* 0x004fe2000000001a */
[C---:B------:R-:W-:Y:S01]  /*0ea0*/  FFMA R12, R21.reuse, R12, R25 ;  /* 0x0000000c150c7223 */ /* 0x040fe20000000019 */
[----:B------:R-:W-:Y:S01]  /*0eb0*/  LDS.128 R8, [R19+0x820] ;  /* 0x0008200013087984 */ /* 0x000fe20000000c00 */
[C---:B------:R-:W-:Y:S01]  /*0ec0*/  FFMA R13, R21.reuse, R13, R24 ;  /* 0x0000000d150d7223 */ /* 0x040fe20000000018 */
[----:B------:R-:W-:Y:S02]  /*0ed0*/  FFMA R26, R21, R14, R15 ;  /* 0x0000000e151a7223 */ /* 0x000fe4000000000f */
[----:B------:R-:W0:Y:S02]  /*0ee0*/  LDS R25, [R20+0x20] ;  /* 0x0000200014197984 */ /* 0x000e240000000800 */
        /* <DEDUP_REMOVED lines=11> */
[----:B-1----:R-:W-:-:S02]  /*0fa0*/  FFMA R26, R27, R25, R26 ;  /* 0x000000191b1a7223 */ /* 0x002fc4000000001a */
[----:B------:R-:W-:Y:S04]  /*0fb0*/  LDS R27, [R20+0x2c] ;  /* 0x00002c00141b7984 */ /* 0x000fe80000000800 */
[----:B------:R-:W0:Y:S01]  /*0fc0*/  LDS R25, [R19+0xb2c] ;  /* 0x000b2c0013197984 */ /* 0x000e220000000800 */
[C---:B--2---:R-:W-:Y:S01]  /*0fd0*/  FFMA R28, R10.reuse, R8, R13 ;  /* 0x000000080a1c7223 */ /* 0x044fe2000000000d */
[C---:B------:R-:W-:Y:S02]  /*0fe0*/  FFMA R21, R10.reuse, R9, R14 ;  /* 0x000000090a157223 */ /* 0x040fe4000000000e */
[----:B------:R-:W1:Y:S04]  /*0ff0*/  LDS.64 R8, [R19+0xa30] ;  /* 0x000a300013087984 */ /* 0x000e680000000a00 */
[----:B------:R-:W2:Y:S01]  /*1000*/  LDS.128 R12, [R19+0xb30] ;  /* 0x000b3000130c7984 */ /* 0x000ea20000000c00 */
[C---:B0-----:R-:W-:Y:S01]  /*1010*/  FFMA R28, R27.reuse, R25, R28 ;  /* 0x000000191b1c7223 */ /* 0x041fe2000000001c */
[C---:B-1----:R-:W-:Y:S01]  /*1020*/  FFMA R24, R10.reuse, R8, R11 ;  /* 0x000000080a187223 */ /* 0x042fe2000000000b */
[----:B--2---:R-:W-:Y:S01]  /*1030*/  FFMA R15, R10, R9, R26 ;  /* 0x000000090a0f7223 */ /* 0x004fe2000000001a */
[C---:B------:R-:W-:Y:S01]  /*1040*/  FFMA R12, R27.reuse, R12, R21 ;  /* 0x0000000c1b0c7223 */ /* 0x040fe20000000015 */
[----:B------:R-:W-:Y:S01]  /*1050*/  LDS.128 R8, [R19+0xc30] ;  /* 0x000c300013087984 */ /* 0x000fe20000000c00 */
[C---:B------:R-:W-:Y:S01]  /*1060*/  FFMA R25, R27.reuse, R13, R24 ;  /* 0x0000000d1b197223 */ /* 0x040fe20000000018 */
[----:B------:R-:W-:-:S02]  /*1070*/  FFMA R26, R27, R14, R15 ;  /* 0x0000000e1b1a7223 */ /* 0x000fc4000000000f */
[----:B------:R-:W0:Y:S04]  /*1080*/  LDS R21, [R20+0x30] ;  /* 0x0000300014157984 */ /* 0x000e280000000800 */
[----:B------:R-:W-:Y:S01]  /*1090*/  LDS R27, [R20+0x34] ;  /* 0x00003400141b7984 */ /* 0x000fe20000000800 */
[C---:B0-----:R-:W-:Y:S01]  /*10a0*/  FFMA R29, R21.reuse, R9, R12 ;  /* 0x00000009151d7223 */ /* 0x041fe2000000000c */
[C---:B------:R-:W-:Y:S02]  /*10b0*/  FFMA R24, R21.reuse, R8, R28 ;  /* 0x0000000815187223 */ /* 0x040fe4000000001c */
[----:B------:R-:W0:Y:S01]  /*10c0*/  LDS.128 R12, [R19+0xd30] ;  /* 0x000d3000130c7984 */ /* 0x000e220000000c00 */
[C---:B------:R-:W-:Y:S01]  /*10d0*/  FFMA R10, R21.reuse, R10, R25 ;  /* 0x0000000a150a7223 */ /* 0x040fe20000000019 */
[----:B------:R-:W-:-:S02]  /*10e0*/  FFMA R11, R21, R11, R26 ;  /* 0x0000000b150b7223 */ /* 0x000fc4000000001a */
[----:B------:R-:W-:Y:S04]  /*10f0*/  LDS R21, [R20+0x38] ;  /* 0x0000380014157984 */ /* 0x000fe80000000800 */
[----:B------:R-:W1:Y:S04]  /*1100*/  LDS.64 R8, [R19+0xe38] ;  /* 0x000e380013087984 */ /* 0x000e680000000a00 */
[----:B------:R-:W2:Y:S04]  /*1110*/  LDS R26, [R19+0xd40] ;  /* 0x000d4000131a7984 */ /* 0x000ea80000000800 */
[----:B------:R-:W-:Y:S01]  /*1120*/  LDS R25, [R20+0x3c] ;  /* 0x00003c0014197984 */ /* 0x000fe20000000800 */
[C---:B0-----:R-:W-:Y:S01]  /*1130*/  FFMA R24, R27.reuse, R13, R24 ;  /* 0x0000000d1b187223 */ /* 0x041fe20000000018 */
[----:B------:R-:W-:-:S02]  /*1140*/  FFMA R28, R27, R14, R29 ;  /* 0x0000000e1b1c7223 */ /* 0x000fc4000000001d */
[----:B------:R-:W0:Y:S01]  /*1150*/  LDS.64 R12, [R19+0xe40] ;  /* 0x000e4000130c7984 */ /* 0x000e220000000a00 */
[----:B------:R-:W-:Y:S01]  /*1160*/  FFMA R14, R27, R15, R10 ;  /* 0x0000000f1b0e7223 */ /* 0x000fe2000000000a */
[C---:B-1----:R-:W-:Y:S01]  /*1170*/  FFMA R15, R21.reuse, R8, R24 ;  /* 0x00000008150f7223 */ /* 0x042fe20000000018 */
[----:B------:R-:W-:Y:S02]  /*1180*/  FFMA R24, R21, R9, R28 ;  /* 0x0000000915187223 */ /* 0x000fe4000000001c */
[----:B------:R-:W1:Y:S01]  /*1190*/  LDS R28, [R19+0xf3c] ;  /* 0x000f3c00131c7984 */ /* 0x000e620000000800 */
[----:B--2---:R-:W-:-:S03]  /*11a0*/  FFMA R26, R27, R26, R11 ;  /* 0x0000001a1b1a7223 */ /* 0x004fc6000000000b */
[----:B------:R-:W2:Y:S01]  /*11b0*/  LDS.128 R8, [R19+0xf40] ;  /* 0x000f400013087984 */ /* 0x000ea20000000c00 */
[C---:B0-----:R-:W-:Y:S01]  /*11c0*/  FFMA R14, R21.reuse, R12, R14 ;  /* 0x0000000c150e7223 */ /* 0x041fe2000000000e */
[----:B------:R-:W-:Y:S01]  /*11d0*/  FFMA R21, R21, R13, R26 ;  /* 0x0000000d15157223 */ /* 0x000fe2000000001a */
[C---:B-1----:R-:W-:Y:S01]  /*11e0*/  FFMA R15, R25.reuse, R28, R15 ;  /* 0x0000001c190f7223 */ /* 0x042fe2000000000f */
[C---:B--2---:R-:W-:Y:S01]  /*11f0*/  FFMA R12, R25.reuse, R8, R24 ;  /* 0x00000008190c7223 */ /* 0x044fe20000000018 */
[C---:B------:R-:W-:Y:S01]  /*1200*/  FFMA R13, R25.reuse, R9, R14 ;  /* 0x00000009190d7223 */ /* 0x040fe2000000000e */
[----:B------:R-:W-:Y:S01]  /*1210*/  FFMA R24, R25, R10, R21 ;  /* 0x0000000a19187223 */ /* 0x000fe20000000015 */
[----:B------:R-:W-:Y:S06]  /*1220*/  BAR.SYNC.DEFER_BLOCKING 0x0 ;  /* 0x0000000000007b1d */ /* 0x000fec0000010000 */
[----:B------:R-:W-:Y:S05]  /*1230*/  BRA.U UP0, `(.L_x_42) ;  /* 0xfffffff500747547 */ /* 0x000fea000b83ffff */
.L_x_35:
[----:B------:R-:W0:Y:S01]  /*1240*/  LDCU UR4, c[0x0][0x3d0] ;  /* 0x00007a00ff0477ac */ /* 0x000e220008000800 */
[----:B------:R-:W-:Y:S01]  /*1250*/  IMAD R3, R6, UR12, R5 ;  /* 0x0000000c06037c24 */ /* 0x000fe2000f8e0205 */
[----:B0-----:R-:W-:-:S13]  /*1260*/  FSETP.NEU.AND P0, PT, RZ, UR4, PT ;  /* 0x00000004ff007c0b */ /* 0x001fda000bf0d000 */
[----:B------:R-:W-:Y:S05]  /*1270*/  @!P0 BRA `(.L_x_43) ;  /* 0x0000000000808947 */ /* 0x000fea0003800000 */
[----:B------:R-:W-:Y:S01]  /*1280*/  IMAD.WIDE R22, R3, 0x4, R22 ;  /* 0x0000000403167825 */ /* 0x000fe200078e0216 */
[----:B------:R-:W0:Y:S04]  /*1290*/  LDCU UR5, c[0x0][0x3cc] ;  /* 0x00007980ff0577ac */ /* 0x000e280008000800 */
[----:B------:R-:W2:Y:S01]  /*12a0*/  LDG.E R0, desc[UR6][R22.64] ;  /* 0x0000000616007981 */ /* 0x000ea2000c1e1900 */
[----:B------:R-:W-:Y:S01]  /*12b0*/  IADD3 R2, PT, PT, R5, 0x2, RZ ;  /* 0x0000000205027810 */ /* 0x000fe20007ffe0ff */
[----:B------:R-:W-:Y:S03]  /*12c0*/  BSSY.RECONVERGENT B0, `(.L_x_44) ;  /* 0x000000e000007945 */ /* 0x000fe60003800200 */
[----:B------:R-:W-:Y:S01]  /*12d0*/  ISETP.GE.AND P1, PT, R2, UR12, PT ;  /* 0x0000000c02007c0c */ /* 0x000fe2000bf26270 */
[----:B--2---:R-:W-:-:S04]  /*12e0*/  FMUL R0, R0, UR4 ;  /* 0x0000000400007c20 */ /* 0x004fc80008400000 */
[----:B0-----:R-:W-:Y:S01]  /*12f0*/  FFMA R15, R15, UR5, R0 ;  /* 0x000000050f0f7c23 */ /* 0x001fe20008000000 */
[C---:B------:R-:W-:Y:S01]  /*1300*/  IADD3 R0, PT, PT, R5.reuse, 0x1, RZ ;  /* 0x0000000105007810 */ /* 0x040fe20007ffe0ff */
[----:B------:R-:W-:-:S03]  /*1310*/  VIADD R5, R5, 0x3 ;  /* 0x0000000305057836 */ /* 0x000fc60000000000 */
[----:B------:R0:W-:Y:S01]  /*1320*/  STG.E desc[UR6][R22.64], R15 ;  /* 0x0000000f16007986 */ /* 0x0001e2000c101906 */
[----:B------:R-:W-:Y:S02]  /*1330*/  ISETP.GE.AND P0, PT, R0, UR12, PT ;  /* 0x0000000c00007c0c */ /* 0x000fe4000bf06270 */
[----:B------:R-:W-:-:S11]  /*1340*/  ISETP.GE.AND P2, PT, R5, UR12, PT ;  /* 0x0000000c05007c0c */ /* 0x000fd6000bf46270 */
[----:B0-----:R-:W-:Y:S05]  /*1350*/  @P0 BRA `(.L_x_45) ;  /* 0x0000000000100947 */ /* 0x001fea0003800000 */
[----:B------:R-:W2:Y:S02]  /*1360*/  LDG.E R0, desc[UR6][R22.64+0x4] ;  /* 0x0000040616007981 */ /* 0x000ea4000c1e1900 */
[----:B--2---:R-:W-:-:S04]  /*1370*/  FMUL R3, R0, UR4 ;  /* 0x0000000400037c20 */ /* 0x004fc80008400000 */
[----:B------:R-:W-:-:S05]  /*1380*/  FFMA R3, R12, UR5, R3 ;  /* 0x000000050c037c23 */ /* 0x000fca0008000003 */
[----:B------:R0:W-:Y:S02]  /*1390*/  STG.E desc[UR6][R22.64+0x4], R3 ;  /* 0x0000040316007986 */ /* 0x0001e4000c101906 */
.L_x_45:
[----:B------:R-:W-:Y:S05]  /*13a0*/  BSYNC.RECONVERGENT B0 ;  /* 0x0000000000007941 */ /* 0x000fea0003800200 */
.L_x_44:
[----:B------:R-:W-:Y:S04]  /*13b0*/  BSSY.RECONVERGENT B0, `(.L_x_46) ;  /* 0x0000006000007945 */ /* 0x000fe80003800200 */
[----:B------:R-:W-:Y:S05]  /*13c0*/  @P1 BRA `(.L_x_47) ;  /* 0x0000000000101947 */ /* 0x000fea0003800000 */
[----:B------:R-:W2:Y:S02]  /*13d0*/  LDG.E R0, desc[UR6][R22.64+0x8] ;  /* 0x0000080616007981 */ /* 0x000ea4000c1e1900 */
[----:B--2---:R-:W-:-:S04]  /*13e0*/  FMUL R0, R0, UR4 ;  /* 0x0000000400007c20 */ /* 0x004fc80008400000 */
[----:B------:R-:W-:-:S05]  /*13f0*/  FFMA R13, R13, UR5, R0 ;  /* 0x000000050d0d7c23 */ /* 0x000fca0008000000 */
[----:B------:R1:W-:Y:S02]  /*1400*/  STG.E desc[UR6][R22.64+0x8], R13 ;  /* 0x0000080d16007986 */ /* 0x0003e4000c101906 */
.L_x_47:
[----:B------:R-:W-:Y:S05]  /*1410*/  BSYNC.RECONVERGENT B0 ;  /* 0x0000000000007941 */ /* 0x000fea0003800200 */
.L_x_46:
[----:B------:R-:W-:Y:S05]  /*1420*/  @P2 EXIT ;  /* 0x000000000000294d */ /* 0x000fea0003800000 */
[----:B------:R-:W0:Y:S02]  /*1430*/  LDG.E R0, desc[UR6][R22.64+0xc] ;  /* 0x00000c0616007981 */ /* 0x000e24000c1e1900 */
[----:B0-----:R-:W-:-:S04]  /*1440*/  FMUL R3, R0, UR4 ;  /* 0x0000000400037c20 */ /* 0x001fc80008400000 */
[----:B------:R-:W-:-:S05]  /*1450*/  FFMA R3, R24, UR5, R3 ;  /* 0x0000000518037c23 */ /* 0x000fca0008000003 */
[----:B------:R-:W-:Y:S01]  /*1460*/  STG.E desc[UR6][R22.64+0xc], R3 ;  /* 0x00000c0316007986 */ /* 0x000fe2000c101906 */
[----:B------:R-:W-:Y:S05]  /*1470*/  EXIT ;  /* 0x000000000000794d */ /* 0x000fea0003800000 */
.L_x_43:
[----:B------:R-:W0:Y:S01]  /*1480*/  LDCU UR5, c[0x0][0x3cc] ;  /* 0x00007980ff0577ac */ /* 0x000e220008000800 */
[----:B------:R-:W-:Y:S01]  /*1490*/  IADD3 R0, PT, PT, R5, 0x1, RZ ;  /* 0x0000000105007810 */ /* 0x000fe20007ffe0ff */
[----:B------:R-:W-:Y:S01]  /*14a0*/  IMAD.WIDE R22, R3, 0x4, R22 ;  /* 0x0000000403167825 */ /* 0x000fe200078e0216 */
[C---:B------:R-:W-:Y:S02]  /*14b0*/  IADD3 R2, PT, PT, R5.reuse, 0x2, RZ ;  /* 0x0000000205027810 */ /* 0x040fe40007ffe0ff */
[----:B------:R-:W-:Y:S02]  /*14c0*/  ISETP.GE.AND P0, PT, R0, UR12, PT ;  /* 0x0000000c00007c0c */ /* 0x000fe4000bf06270 */
[----:B------:R-:W-:Y:S02]  /*14d0*/  ISETP.GE.AND P1, PT, R2, UR12, PT ;  /* 0x0000000c02007c0c */ /* 0x000fe4000bf26270 */
[----:B------:R-:W-:-:S04]  /*14e0*/  IADD3 R5, PT, PT, R5, 0x3, RZ ;  /* 0x0000000305057810 */ /* 0x000fc80007ffe0ff */
[----:B------:R-:W-:Y:S01]  /*14f0*/  ISETP.GE.AND P2, PT, R5, UR12, PT ;  /* 0x0000000c05007c0c */ /* 0x000fe2000bf46270 */
[----:B0-----:R-:W-:-:S04]  /*1500*/  FMUL R15, R15, UR5 ;  /* 0x000000050f0f7c20 */ /* 0x001fc80008400000 */
[----:B------:R-:W-:Y:S02]  /*1510*/  @!P0 FMUL R3, R12, UR5 ;  /* 0x000000050c038c20 */ /* 0x000fe40008400000 */
[----:B------:R-:W-:Y:S01]  /*1520*/  @!P1 FMUL R13, R13, UR5 ;  /* 0x000000050d0d9c20 */ /* 0x000fe20008400000 */
[----:B------:R0:W-:Y:S04]  /*1530*/  STG.E desc[UR6][R22.64], R15 ;  /* 0x0000000f16007986 */ /* 0x0001e8000c101906 */
[----:B------:R0:W-:Y:S04]  /*1540*/  @!P0 STG.E desc[UR6][R22.64+0x4], R3 ;  /* 0x0000040316008986 */ /* 0x0001e8000c101906 */
[----:B------:R0:W-:Y:S01]  /*1550*/  @!P1 STG.E desc[UR6][R22.64+0x8], R13 ;  /* 0x0000080d16009986 */ /* 0x0001e2000c101906 */
[----:B------:R-:W-:Y:S05]  /*1560*/  @P2 EXIT ;  /* 0x000000000000294d */ /* 0x000fea0003800000 */
[----:B0-----:R-:W-:-:S05]  /*1570*/  FMUL R3, R24, UR5 ;  /* 0x0000000518037c20 */ /* 0x001fca0008400000 */
[----:B------:R-:W-:Y:S01]  /*1580*/  STG.E desc[UR6][R22.64+0xc], R3 ;  /* 0x00000c0316007986 */ /* 0x000fe2000c101906 */
[----:B------:R-:W-:Y:S05]  /*1590*/  EXIT ;  /* 0x000000000000794d */ /* 0x000fea0003800000 */
.L_x_48:
        /* <DEDUP_REMOVED lines=14> */
.L_x_99:


//--------------------- .text.steel_gemm_variable_batched_kernel --------------------------
	.section	.text.steel_gemm_variable_batched_kernel,"ax",@progbits
	.align	128
        .global         steel_gemm_variable_batched_kernel
        .type           steel_gemm_variable_batched_kernel,@function
        .size           steel_gemm_variable_batched_kernel,(.L_x_100 - steel_gemm_variable_batched_kernel)
        .other          steel_gemm_variable_batched_kernel,@"STO_CUDA_ENTRY STV_DEFAULT"
steel_gemm_variable_batched_kernel:
.text.steel_gemm_variable_batched_kernel:
[----:B------:R-:W-:Y:S01]  /*0000*/  LDC R1, c[0x0][0x37c] ;  /* 0x0000df00ff017b82 */ /* 0x000fe20000000800 */
[----:B------:R-:W0:Y:S01]  /*0010*/  S2R R9, SR_CTAID.Z ;  /* 0x0000000000097919 */ /* 0x000e220000002700 */
[----:B------:R-:W0:Y:S02]  /*0020*/  LDCU UR4, c[0x0][0x3b0] ;  /* 0x00007600ff0477ac */ /* 0x000e240008000800 */
[----:B0-----:R-:W-:-:S13]  /*0030*/  ISETP.GE.AND P0, PT, R9, UR4, PT ;  /* 0x0000000409007c0c */ /* 0x001fda000bf06270 */
[----:B------:R-:W-:Y:S05]  /*0040*/  @P0 EXIT ;  /* 0x000000000000094d */ /* 0x000fea0003800000 */
[----:B------:R-:W0:Y:S01]  /*0050*/  LDC.64 R4, c[0x0][0x3a0] ;  /* 0x0000e800ff047b82 */ /* 0x000e220000000a00 */
[----:B------:R-:W1:Y:S07]  /*0060*/  LDCU.64 UR8, c[0x0][0x358] ;  /* 0x00006b00ff0877ac */ /* 0x000e6e0008000a00 */
[----:B------:R-:W2:Y:S08]  /*0070*/  LDC.64 R2, c[0x0][0x398] ;  /* 0x0000e600ff027b82 */ /* 0x000eb00000000a00 */
[----:B------:R-:W3:Y:S01]  /*0080*/  S2UR UR5, SR_CTAID.Y ;  /* 0x00000000000579c3 */ /* 0x000ee20000002600 */
[----:B0-----:R-:W-:-:S07]  /*0090*/  IMAD.WIDE.U32 R4, R9, 0x4, R4 ;  /* 0x0000000409047825 */ /* 0x001fce00078e0004 */
[----:B------:R-:W0:Y:S01]  /*00a0*/  S2UR UR4, SR_CTAID.X ;  /* 0x00000000000479c3 */ /* 0x000e220000002500 */
[----:B-1----:R-:W4:Y:S01]  /*00b0*/  LDG.E.CONSTANT R14, desc[UR8][R4.64] ;  /* 0x00000008040e7981 */ /* 0x002f22000c1e9900 */
[----:B--2---:R-:W-:-:S06]  /*00c0*/  IMAD.WIDE.U32 R2, R9, 0x4, R2 ;  /* 0x0000000409027825 */ /* 0x004fcc00078e0002 */
[----:B------:R-:W1:Y:S01]  /*00d0*/  LDC.64 R6, c[0x0][0x3a8] ;  /* 0x0000ea00ff067b82 */ /* 0x000e620000000a00 */
[----:B------:R-:W2:Y:S01]  /*00e0*/  LDG.E.CONSTANT R15, desc[UR8][R2.64] ;  /* 0x00000008020f7981 */ /* 0x000ea2000c1e9900 */
[----:B---3--:R-:W-:Y:S02]  /*00f0*/  USHF.L.U32 UR5, UR5, 0x6, URZ ;  /* 0x0000000605057899 */ /* 0x008fe400080006ff */
[----:B0-----:R-:W-:-:S04]  /*0100*/  USHF.L.U32 UR4, UR4, 0x6, URZ ;  /* 0x0000000604047899 */ /* 0x001fc800080006ff */
[----:B----4-:R-:W-:-:S04]  /*0110*/  ISETP.LE.AND P0, PT, R14, UR5, PT ;  /* 0x000000050e007c0c */ /* 0x010fc8000bf03270 */
[----:B--2---:R-:W-:-:S13]  /*0120*/  ISETP.LE.OR P0, PT, R15, UR4, P0 ;  /* 0x000000040f007c0c */ /* 0x004fda0008703670 */
[----:B-1----:R-:W-:Y:S05]  /*0130*/  @P0 EXIT ;  /* 0x000000000000094d */ /* 0x002fea0003800000 */
[----:B------:R-:W0:Y:S01]  /*0140*/  LDC.64 R16, c[0x0][0x390] ;  /* 0x0000e400ff107b82 */ /* 0x000e220000000a00 */
[----:B------:R-:W-:-:S05]  /*0150*/  IMAD.WIDE.U32 R2, R9, 0x4, R6 ;  /* 0x0000000409027825 */ /* 0x000fca00078e0006 */
[----:B------:R1:W2:Y:S02]  /*0160*/  LDG.E.CONSTANT R13, desc[UR8][R2.64] ;  /* 0x00000008020d7981 */ /* 0x0002a4000c1e9900 */
[----:B------:R-:W3:Y:S01]  /*0170*/  LDC.64 R20, c[0x0][0x380] ;  /* 0x0000e000ff147b82 */ /* 0x000ee20000000a00 */
[----:B------:R-:W4:Y:S07]  /*0180*/  S2R R0, SR_TID.X ;  /* 0x0000000000007919 */ /* 0x000f2e0000002100 */
[----:B------:R-:W1:Y:S01]  /*0190*/  LDC.64 R18, c[0x0][0x388] ;  /* 0x0000e200ff127b82 */ /* 0x000e620000000a00 */
[----:B0-----:R-:W-:-:S06]  /*01a0*/  IMAD.WIDE.U32 R16, R9, 0x8, R16 ;  /* 0x0000000809107825 */ /* 0x001fcc00078e0010 */
[----:B------:R-:W5:Y:S01]  /*01b0*/  LDG.E.64.CONSTANT R16, desc[UR8][R16.64] ;  /* 0x0000000810107981 */ /* 0x000f62000c1e9b00 */
[----:B------:R-:W-:Y:S01]  /*01c0*/  CS2R R24, SRZ ;  /* 0x0000000000187805 */ /* 0x000fe2000001ff00 */
[----:B---3--:R-:W-:Y:S01]  /*01d0*/  IMAD.WIDE.U32 R20, R9, 0x8, R20 ;  /* 0x0000000809147825 */ /* 0x008fe200078e0014 */
[----:B------:R-:W-:-:S03]  /*01e0*/  CS2R R22, SRZ ;  /* 0x0000000000167805 */ /* 0x000fc6000001ff00 */
[----:B-1----:R-:W-:Y:S01]  /*01f0*/  IMAD.WIDE.U32 R18, R9, 0x8, R18 ;  /* 0x0000000809127825 */ /* 0x002fe200078e0012 */
[----:B----4-:R-:W-:Y:S02]  /*0200*/  SHF.L.U32 R4, R0, 0x2, RZ ;  /* 0x0000000200047819 */ /* 0x010fe400000006ff */
[----:B------:R-:W-:Y:S02]  /*0210*/  SHF.R.U32.HI R2, RZ, 0x4, R0 ;  /* 0x00000004ff027819 */ /* 0x000fe40000011600 */
[----:B------:R-:W-:Y:S02]  /*0220*/  LOP3.LUT R5, R4, 0x3c, RZ, 0xc0, !PT ;  /* 0x0000003c04057812 */ /* 0x000fe400078ec0ff */
[----:B------:R-:W-:Y:S02]  /*0230*/  LOP3.LUT R12, R2, UR4, RZ, 0xfc, !PT ;  /* 0x00000004020c7c12 */ /* 0x000fe4000f8efcff */
[----:B------:R-:W-:Y:S02]  /*0240*/  LOP3.LUT R7, R5, UR5, RZ, 0xfc, !PT ;  /* 0x0000000505077c12 */ /* 0x000fe4000f8efcff */
[----:B--2---:R-:W-:-:S13]  /*0250*/  ISETP.GE.AND P0, PT, R13, 0x1, PT ;  /* 0x000000010d00780c */ /* 0x004fda0003f06270 */
[----:B------:R-:W-:Y:S05]  /*0260*/  @!P0 BRA `(.L_x_49) ;  /* 0x0000000800d48947 */ /* 0x000fea0003800000 */
[----:B------:R-:W5:Y:S04]  /*0270*/  LDG.E.64.CONSTANT R20, desc[UR8][R20.64] ;  /* 0x0000000814147981 */ /* 0x000f68000c1e9b00 */
[----:B------:R-:W5:Y:S01]  /*0280*/  LDG.E.64.CONSTANT R18, desc[UR8][R18.64] ;  /* 0x0000000812127981 */ /* 0x000f62000c1e9b00 */
[----:B------:R-:W0:Y:S01]  /*0290*/  S2UR UR7, SR_CgaCtaId ;  /* 0x00000000000779c3 */ /* 0x000e220000008800 */
[----:B------:R-:W-:Y:S01]  /*02a0*/  UMOV UR4, 0x400 ;  /* 0x0000040000047882 */ /* 0x000fe20000000000 */
[----:B------:R-:W-:Y:S01]  /*02b0*/  IMAD R4, R2, 0x44, R5 ;  /* 0x0000004402047824 */ /* 0x000fe200078e0205 */
[----:B------:R-:W-:Y:S01]  /*02c0*/  UIADD3 UR6, UPT, UPT, UR4, 0x1100, URZ ;  /* 0x0000110004067890 */ /* 0x000fe2000fffe0ff */
[----:B------:R-:W-:Y:S01]  /*02d0*/  LOP3.LUT R3, R0, 0x3f, RZ, 0xc0, !PT ;  /* 0x0000003f00037812 */ /* 0x000fe200078ec0ff */
[----:B------:R-:W-:Y:S01]  /*02e0*/  HFMA2 R2, -RZ, RZ, 0, 0 ;  /* 0x00000000ff027431 */ /* 0x000fe200000001ff */
[----:B------:R-:W-:-:S02]  /*02f0*/  MOV R24, RZ ;  /* 0x000000ff00187202 */ /* 0x000fc40000000f00 */
[----:B------:R-:W-:Y:S01]  /*0300*/  IADD3 R3, PT, PT, R3, UR5, RZ ;  /* 0x0000000503037c10 */ /* 0x000fe2000fffe0ff */
[----:B0-----:R-:W-:Y:S02]  /*0310*/  ULEA UR4, UR7, UR4, 0x18 ;  /* 0x0000000407047291 */ /* 0x001fe4000f8ec0ff */
[----:B------:R-:W-:-:S04]  /*0320*/  ULEA UR6, UR7, UR6, 0x18 ;  /* 0x0000000607067291 */ /* 0x000fc8000f8ec0ff */
[----:B------:R-:W-:Y:S02]  /*0330*/  IADD3 R4, PT, PT, R4, UR4, RZ ;  /* 0x0000000404047c10 */ /* 0x000fe4000fffe0ff */
[----:B------:R-:W-:-:S07]  /*0340*/  LEA R6, R5, UR6, 0x2 ;  /* 0x0000000605067c11 */ /* 0x000fce000f8e10ff */
.L_x_56:
[----:B------:R-:W-:Y:S01]  /*0350*/  LOP3.LUT R5, R0, 0xf, RZ, 0xc0, !PT ;  /* 0x0000000f00057812 */ /* 0x000fe200078ec0ff */
[----:B------:R-:W-:Y:S01]  /*0360*/  BSSY.RECONVERGENT B0, `(.L_x_50) ;  /* 0x0000013000007945 */ /* 0x000fe20003800200 */
[-C--:B------:R-:W-:Y:S02]  /*0370*/  MOV R10, R12.reuse ;  /* 0x0000000c000a7202 */ /* 0x080fe40000000f00 */
[----:B------:R-:W-:Y:S01]  /*0380*/  LEA R8, R2, R5, 0x4 ;  /* 0x0000000502087211 */ /* 0x000fe200078e20ff */
[----:B------:R-:W-:Y:S01]  /*0390*/  IMAD R5, R13, R12, R5 ;  /* 0x0000000c0d057224 */ /* 0x000fe200078e0205 */
[----:B------:R-:W-:Y:S02]  /*03a0*/  MOV R11, R4 ;  /* 0x00000004000b7202 */ /* 0x000fe40000000f00 */
[----:B------:R-:W-:Y:S02]  /*03b0*/  ISETP.GE.AND P1, PT, R8, R13, PT ;  /* 0x0000000d0800720c */ /* 0x000fe40003f26270 */
[----:B------:R-:W-:-:S02]  /*03c0*/  MOV R26, R0 ;  /* 0x00000000001a7202 */ /* 0x000fc40000000f00 */
[----:B------:R-:W-:-:S09]  /*03d0*/  LEA R5, R2, R5, 0x4 ;  /* 0x0000000502057211 */ /* 0x000fd200078e20ff */
.L_x_51:
[----:B------:R-:W-:Y:S01]  /*03e0*/  ISETP.GE.OR P0, PT, R10, R15, P1 ;  /* 0x0000000f0a00720c */ /* 0x000fe20000f06670 */
[----:B------:R-:W-:-:S12]  /*03f0*/  HFMA2 R28, -RZ, RZ, 0, 0 ;  /* 0x00000000ff1c7431 */ /* 0x000fd800000001ff */
[----:B-----5:R-:W-:-:S05]  /*0400*/  @!P0 IMAD.WIDE.U32 R8, R5, 0x4, R20 ;  /* 0x0000000405088825 */ /* 0x020fca00078e0014 */
[----:B------:R-:W2:Y:S01]  /*0410*/  @!P0 LDG.E R28, desc[UR8][R8.64] ;  /* 0x00000008081c8981 */ /* 0x000ea2000c1e1900 */
[C---:B------:R-:W-:Y:S02]  /*0420*/  ISETP.GE.U32.AND P0, PT, R26.reuse, 0x300, PT ;  /* 0x000003001a00780c */ /* 0x040fe40003f06070 */
[----:B------:R-:W-:Y:S02]  /*0430*/  IADD3 R26, PT, PT, R26, 0x100, RZ ;  /* 0x000001001a1a7810 */ /* 0x000fe40007ffe0ff */
[----:B------:R-:W-:Y:S02]  /*0440*/  IADD3 R10, PT, PT, R10, 0x10, RZ ;  /* 0x000000100a0a7810 */ /* 0x000fe40007ffe0ff */
[----:B------:R-:W-:Y:S01]  /*0450*/  LEA R5, R13, R5, 0x4 ;  /* 0x000000050d057211 */ /* 0x000fe200078e20ff */
[----:B--2---:R0:W-:Y:S02]  /*0460*/  STS [R11], R28 ;  /* 0x0000001c0b007388 */ /* 0x0041e40000000800 */
[----:B0-----:R-:W-:-:S04]  /*0470*/  IADD3 R11, PT, PT, R11, 0x440, RZ ;  /* 0x000004400b0b7810 */ /* 0x001fc80007ffe0ff */
[----:B------:R-:W-:Y:S05]  /*0480*/  @!P0 BRA `(.L_x_51) ;  /* 0xfffffffc00d48947 */ /* 0x000fea000383ffff */
[----:B------:R-:W-:Y:S05]  /*0490*/  BSYNC.RECONVERGENT B0 ;  /* 0x0000000000007941 */ /* 0x000fea0003800200 */
.L_x_50:
[----:B------:R-:W0:Y:S01]  /*04a0*/  S2UR UR5, SR_CgaCtaId ;  /* 0x00000000000579c3 */ /* 0x000e220000008800 */
[----:B------:R-:W-:Y:S01]  /*04b0*/  UMOV UR4, 0x400 ;  /* 0x0000040000047882 */ /* 0x000fe20000000000 */
[----:B------:R-:W-:Y:S01]  /*04c0*/  SHF.L.U32 R5, R0, 0x2, RZ ;  /* 0x0000000200057819 */ /* 0x000fe200000006ff */
[----:B------:R-:W-:Y:S01]  /*04d0*/  UIADD3 UR4, UPT, UPT, UR4, 0x1100, URZ ;  /* 0x0000110004047890 */ /* 0x000fe2000fffe0ff */
[----:B------:R-:W-:Y:S01]  /*04e0*/  BSSY.RECONVERGENT B0, `(.L_x_52) ;  /* 0x0000015000007945 */ /* 0x000fe20003800200 */
[----:B------:R-:W-:Y:S02]  /*04f0*/  ISETP.GE.U32.AND P0, PT, R3, R14, PT ;  /* 0x0000000e0300720c */ /* 0x000fe40003f06070 */
[----:B------:R-:W-:Y:S02]  /*0500*/  LOP3.LUT R5, R5, 0xfc, RZ, 0xc0, !PT ;  /* 0x000000fc05057812 */ /* 0x000fe400078ec0ff */
[----:B------:R-:W-:Y:S01]  /*0510*/  MOV R10, R0 ;  /* 0x00000000000a7202 */ /* 0x000fe20000000f00 */
[----:B0-----:R-:W-:-:S06]  /*0520*/  ULEA UR4, UR5, UR4, 0x18 ;  /* 0x0000000405047291 */ /* 0x001fcc000f8ec0ff */
[----:B------:R-:W-:-:S07]  /*0530*/  IADD3 R5, PT, PT, R5, UR4, RZ ;  /* 0x0000000405057c10 */ /* 0x000fce000fffe0ff */
.L_x_55:
[----:B------:R-:W-:Y:S01]  /*0540*/  SHF.R.U32.HI R11, RZ, 0x6, R10 ;  /* 0x00000006ff0b7819 */ /* 0x000fe2000001160a */
[----:B------:R-:W-:Y:S01]  /*0550*/  BSSY.RECONVERGENT B1, `(.L_x_53) ;  /* 0x0000009000017945 */ /* 0x000fe20003800200 */
[----:B------:R-:W-:Y:S02]  /*0560*/  HFMA2 R8, -RZ, RZ, 0, 0 ;  /* 0x00000000ff087431 */ /* 0x000fe400000001ff */
[----:B------:R-:W-:Y:S01]  /*0570*/  LEA R26, R2, R11, 0x4 ;  /* 0x0000000b021a7211 */ /* 0x000fe200078e20ff */
[----:B------:R-:W-:-:S03]  /*0580*/  IMAD R11, R11, 0x104, R5 ;  /* 0x000001040b0b7824 */ /* 0x000fc600078e0205 */
[----:B------:R-:W-:-:S13]  /*0590*/  ISETP.GE.OR P1, PT, R26, R13, P0 ;  /* 0x0000000d1a00720c */ /* 0x000fda0000726670 */
[----:B0-----:R-:W-:Y:S05]  /*05a0*/  @P1 BRA `(.L_x_54) ;  /* 0x00000000000c1947 */ /* 0x001fea0003800000 */
[----:B------:R-:W-:-:S04]  /*05b0*/  IMAD R9, R14, R26, R3 ;  /* 0x0000001a0e097224 */ /* 0x000fc800078e0203 */
[----:B------:R-:W-:-:S06]  /*05c0*/  IMAD.WIDE R8, R9, 0x4, R18 ;  /* 0x0000000409087825 */ /* 0x000fcc00078e0212 */
[----:B------:R0:W5:Y:S02]  /*05d0*/  LDG.E R8, desc[UR8][R8.64] ;  /* 0x0000000808087981 */ /* 0x000164000c1e1900 */
.L_x_54:
[----:B------:R-:W-:Y:S05]  /*05e0*/  BSYNC.RECONVERGENT B1 ;  /* 0x0000000000017941 */ /* 0x000fea0003800200 */
.L_x_53:
[----:B-----5:R1:W-:Y:S01]  /*05f0*/  STS [R11], R8 ;  /* 0x000000080b007388 */ /* 0x0203e20000000800 */
[C---:B------:R-:W-:Y:S02]  /*0600*/  ISETP.GE.U32.AND P1, PT, R10.reuse, 0x300, PT ;  /* 0x000003000a00780c */ /* 0x040fe40003f26070 */
[----:B------:R-:W-:-:S11]  /*0610*/  IADD3 R10, PT, PT, R10, 0x100, RZ ;  /* 0x000001000a0a7810 */ /* 0x000fd60007ffe0ff */
[----:B-1----:R-:W-:Y:S05]  /*0620*/  @!P1 BRA `(.L_x_55) ;  /* 0xfffffffc00c49947 */ /* 0x002fea000383ffff */
[----:B------:R-:W-:Y:S05]  /*0630*/  BSYNC.RECONVERGENT B0 ;  /* 0x0000000000007941 */ /* 0x000fea0003800200 */
.L_x_52:
[----:B0-----:R-:W0:Y:S01]  /*0640*/  S2R R9, SR_CgaCtaId ;  /* 0x0000000000097919 */ /* 0x001e220000008800 */
[----:B------:R-:W-:Y:S02]  /*0650*/  MOV R8, 0x400 ;  /* 0x0000040000087802 */ /* 0x000fe40000000f00 */
[----:B------:R-:W-:Y:S01]  /*0660*/  SHF.R.U32.HI R5, RZ, 0x4, R0 ;  /* 0x00000004ff057819 */ /* 0x000fe20000011600 */
[----:B------:R-:W-:Y:S01]  /*0670*/  BAR.SYNC.DEFER_BLOCKING 0x0 ;  /* 0x0000000000007b1d */ /* 0x000fe20000010000 */
[----:B------:R-:W-:-:S05]  /*0680*/  IADD3 R2, PT, PT, R2, 0x1, RZ ;  /* 0x0000000102027810 */ /* 0x000fca0007ffe0ff */
[----:B------:R-:W-:Y:S01]  /*0690*/  LDS R29, [R6+0x110] ;  /* 0x00011000061d7984 */ /* 0x000fe20000000800 */
[----:B0-----:R-:W-:-:S05]  /*06a0*/  LEA R8, R9, R8, 0x18 ;  /* 0x0000000809087211 */ /* 0x001fca00078ec0ff */
[----:B------:R-:W-:Y:S02]  /*06b0*/  IMAD R5, R5, 0x44, R8 ;  /* 0x0000004405057824 */ /* 0x000fe400078e0208 */
[----:B------:R-:W-:Y:S04]  /*06c0*/  LDS.128 R8, [R6] ;  /* 0x0000000006087984 */ /* 0x000fe80000000c00 */
[----:B------:R-:W0:Y:S04]  /*06d0*/  LDS R28, [R5] ;  /* 0x00000000051c7984 */ /* 0x000e280000000800 */
[----:B------:R-:W1:Y:S01]  /*06e0*/  LDS R27, [R5+0x4] ;  /* 0x00000400051b7984 */ /* 0x000e620000000800 */
[C---:B0-----:R-:W-:Y:S01]  /*06f0*/  FFMA R26, R28.reuse, R8, R25 ;  /* 0x000000081c1a7223 */ /* 0x041fe20000000019 */
[C---:B------:R-:W-:Y:S01]  /*0700*/  FFMA R25, R28.reuse, R9, R22 ;  /* 0x000000091c197223 */ /* 0x040fe20000000016 */
[C---:B------:R-:W-:Y:S01]  /*0710*/  FFMA R22, R28.reuse, R10, R23 ;  /* 0x0000000a1c167223 */ /* 0x040fe20000000017 */
[----:B------:R-:W-:-:S02]  /*0720*/  FFMA R24, R28, R11, R24 ;  /* 0x0000000b1c187223 */ /* 0x000fc40000000018 */
[----:B------:R-:W0:Y:S02]  /*0730*/  LDS.128 R8, [R6+0x100] ;  /* 0x0001000006087984 */ /* 0x000e240000000c00 */
[C---:B-1----:R-:W-:Y:S02]  /*0740*/  FFMA R24, R27.reuse, R29, R24 ;  /* 0x0000001d1b187223 */ /* 0x042fe40000000018 */
[----:B------:R-:W-:Y:S04]  /*0750*/  LDS R28, [R5+0x8] ;  /* 0x00000800051c7984 */ /* 0x000fe80000000800 */
[----:B------:R-:W-:Y:S01]  /*0760*/  LDS R29, [R6+0x30c] ;  /* 0x00030c00061d7984 */ /* 0x000fe20000000800 */
[C---:B0-----:R-:W-:Y:S01]  /*0770*/  FFMA R23, R27.reuse, R9, R26 ;  /* 0x000000091b177223 */ /* 0x041fe2000000001a */
[----:B------:R-:W-:-:S02]  /*0780*/  FFMA R26, R27, R10, R25 ;  /* 0x0000000a1b1a7223 */ /* 0x000fc40000000019 */
[----:B------:R-:W0:Y:S01]  /*0790*/  LDS.64 R8, [R6+0x208] ;  /* 0x0002080006087984 */ /* 0x000e220000000a00 */
[----:B------:R-:W-:-:S03]  /*07a0*/  FFMA R25, R27, R11, R22 ;  /* 0x0000000b1b197223 */ /* 0x000fc60000000016 */
[----:B------:R-:W1:Y:S01]  /*07b0*/  LDS.64 R10, [R6+0x210] ;  /* 0x00021000060a7984 */ /* 0x000e620000000a00 */
[C---:B0-----:R-:W-:Y:S01]  /*07c0*/  FFMA R22, R28.reuse, R8, R23 ;  /* 0x000000081c167223 */ /* 0x041fe20000000017 */
[C---:B------:R-:W-:Y:S01]  /*07d0*/  FFMA R23, R28.reuse, R9, R26 ;  /* 0x000000091c177223 */ /* 0x040fe2000000001a */
[C---:B-1----:R-:W-:Y:S01]  /*07e0*/  FFMA R26, R28.reuse, R10, R25 ;  /* 0x0000000a1c1a7223 */ /* 0x042fe20000000019 */
[----:B------:R-:W-:Y:S02]  /*07f0*/  FFMA R27, R28, R11, R24 ;  /* 0x0000000b1c1b7223 */ /* 0x000fe40000000018 */
[----:B------:R-:W-:Y:S04]  /*0800*/  LDS.128 R8, [R6+0x310] ;  /* 0x0003100006087984 */ /* 0x000fe80000000c00 */
[----:B------:R-:W0:Y:S02]  /*0810*/  LDS R28, [R5+0xc] ;  /* 0x00000c00051c7984 */ /* 0x000e240000000800 */
[C---:B0-----:R-:W-:Y:S01]  /*0820*/  FFMA R25, R28.reuse, R9, R26 ;  /* 0x000000091c197223 */ /* 0x041fe2000000001a */
[C---:B------:R-:W-:Y:S01]  /*0830*/  FFMA R24, R28.reuse, R8, R23 ;  /* 0x000000081c187223 */ /* 0x040fe20000000017 */
[C---:B------:R-:W-:Y:S01]  /*0840*/  FFMA R26, R28.reuse, R10, R27 ;  /* 0x0000000a1c1a7223 */ /* 0x040fe2000000001b */
[----:B------:R-:W-:Y:S01]  /*0850*/  FFMA R29, R28, R29, R22 ;  /* 0x0000001d1c1d7223 */ /* 0x000fe20000000016 */
[----:B------:R-:W-:Y:S04]  /*0860*/  LDS.128 R8, [R6+0x410] ;  /* 0x0004100006087984 */ /* 0x000fe80000000c00 */
[----:B------:R-:W0:Y:S04]  /*0870*/  LDS R28, [R5+0x10] ;  /* 0x00001000051c7984 */ /* 0x000e280000000800 */
[----:B------:R-:W-:Y:S01]  /*0880*/  LDS R27, [R5+0x14] ;  /* 0x00001400051b7984 */ /* 0x000fe20000000800 */
[C---:B0-----:R-:W-:Y:S01]  /*0890*/  FFMA R23, R28.reuse, R9, R24 ;  /* 0x000000091c177223 */ /* 0x041fe20000000018 */
[C---:B------:R-:W-:Y:S01]  /*08a0*/  FFMA R22, R28.reuse, R8, R29 ;  /* 0x000000081c167223 */ /* 0x040fe2000000001d */
[C---:B------:R-:W-:Y:S01]  /*08b0*/  FFMA R24, R28.reuse, R10, R25 ;  /* 0x0000000a1c187223 */ /* 0x040fe20000000019 */
[----:B------:R-:W-:Y:S01]  /*08c0*/  FFMA R26, R28, R11, R26 ;  /* 0x0000000b1c1a7223 */ /* 0x000fe2000000001a */
[----:B------:R-:W-:Y:S04]  /*08d0*/  LDS R29, [R6+0x520] ;  /* 0x00052000061d7984 */ /* 0x000fe80000000800 */
[----:B------:R-:W0:Y:S02]  /*08e0*/  LDS.128 R8, [R6+0x510] ;  /* 0x0005100006087984 */ /* 0x000e240000000c00 */
[C---:B0-----:R-:W-:Y:S01]  /*08f0*/  FFMA R28, R27.reuse, R10, R23 ;  /* 0x0000000a1b1c7223 */ /* 0x041fe20000000017 */
[C---:B------:R-:W-:Y:S01]  /*0900*/  FFMA R23, R27.reuse, R11, R24 ;  /* 0x0000000b1b177223 */ /* 0x040fe20000000018 */
[C---:B------:R-:W-:Y:S01]  /*0910*/  FFMA R25, R27.reuse, R9, R22 ;  /* 0x000000091b197223 */ /* 0x040fe20000000016 */
[----:B------:R-:W-:Y:S01]  /*0920*/  FFMA R24, R27, R29, R26 ;  /* 0x0000001d1b187223 */ /* 0x000fe2000000001a */
[----:B------:R-:W-:Y:S04]  /*0930*/  LDS.64 R8, [R6+0x618] ;  /* 0x0006180006087984 */ /* 0x000fe80000000a00 */
[----:B------:R-:W0:Y:S04]  /*0940*/  LDS R27, [R5+0x18] ;  /* 0x00001800051b7984 */ /* 0x000e280000000800 */
[----:B------:R-:W1:Y:S04]  /*0950*/  LDS.64 R10, [R6+0x620] ;  /* 0x00062000060a7984 */ /* 0x000e680000000a00 */
[----:B------:R-:W-:Y:S01]  /*0960*/  LDS R29, [R6+0x930] ;  /* 0x00093000061d7984 */ /* 0x000fe20000000800 */
[C---:B0-----:R-:W-:Y:S01]  /*0970*/  FFMA R22, R27.reuse, R8, R25 ;  /* 0x000000081b167223 */ /* 0x041fe20000000019 */
[----:B------:R-:W-:-:S02]  /*0980*/  FFMA R25, R27, R9, R28 ;  /* 0x000000091b197223 */ /* 0x000fc4000000001c */
[----:B------:R-:W-:Y:S01]  /*0990*/  LDS R28, [R5+0x1c] ;  /* 0x00001c00051c7984 */ /* 0x000fe20000000800 */
[C---:B-1----:R-:W-:Y:S01]  /*09a0*/  FFMA R26, R27.reuse, R10, R23 ;  /* 0x0000000a1b1a7223 */ /* 0x042fe20000000017 */
[----:B------:R-:W-:Y:S02]  /*09b0*/  FFMA R27, R27, R11, R24 ;  /* 0x0000000b1b1b7223 */ /* 0x000fe40000000018 */
[----:B------:R-:W0:Y:S04]  /*09c0*/  LDS.128 R8, [R6+0x720] ;  /* 0x0007200006087984 */ /* 0x000e280000000c00 */
[----:B------:R-:W1:Y:S01]  /*09d0*/  LDS R23, [R6+0x71c] ;  /* 0x00071c0006177984 */ /* 0x000e620000000800 */
[C---:B0-----:R-:W-:Y:S01]  /*09e0*/  FFMA R24, R28.reuse, R8, R25 ;  /* 0x000000081c187223 */ /* 0x041fe20000000019 */
[C---:B------:R-:W-:Y:S01]  /*09f0*/  FFMA R25, R28.reuse, R9, R26 ;  /* 0x000000091c197223 */ /* 0x040fe2000000001a */
[C---:B------:R-:W-:Y:S01]  /*0a00*/  FFMA R26, R28.reuse, R10, R27 ;  /* 0x0000000a1c1a7223 */ /* 0x040fe2000000001b */
[----:B-1----:R-:W-:Y:S01]  /*0a10*/  FFMA R23, R28, R23, R22 ;  /* 0x000000171c177223 */ /* 0x002fe20000000016 */
[----:B------:R-:W-:Y:S04]  /*0a20*/  LDS.128 R8, [R6+0x820] ;  /* 0x0008200006087984 */ /* 0x000fe80000000c00 */
[----:B------:R-:W0:Y:S04]  /*0a30*/  LDS R28, [R5+0x20] ;  /* 0x00002000051c7984 */ /* 0x000e280000000800 */
[----:B------:R-:W-:Y:S01]  /*0a40*/  LDS R27, [R5+0x24] ;  /* 0x00002400051b7984 */ /* 0x000fe20000000800 */
[C---:B0-----:R-:W-:Y:S01]  /*0a50*/  FFMA R22, R28.reuse, R8, R23 ;  /* 0x000000081c167223 */ /* 0x041fe20000000017 */
[C---:B------:R-:W-:Y:S01]  /*0a60*/  FFMA R23, R28.reuse, R9, R24 ;  /* 0x000000091c177223 */ /* 0x040fe20000000018 */
[C---:B------:R-:W-:Y:S01]  /*0a70*/  FFMA R24, R28.reuse, R10, R25 ;  /* 0x0000000a1c187223 */ /* 0x040fe20000000019 */
[----:B------:R-:W-:-:S02]  /*0a80*/  FFMA R26, R28, R11, R26 ;  /* 0x0000000b1c1a7223 */ /* 0x000fc4000000001a */
        /* <DEDUP_REMOVED lines=21> */
[----:B------:R-:W0:Y:S02]  /*0be0*/  LDS R28, [R5+0x30] ;  /* 0x00003000051c7984 */ /* 0x000e240000000800 */
[C---:B0-----:R-:W-:Y:S01]  /*0bf0*/  FFMA R22, R28.reuse, R8, R23 ;  /* 0x000000081c167223 */ /* 0x041fe20000000017 */
[C---:B------:R-:W-:Y:S01]  /*0c00*/  FFMA R23, R28.reuse, R9, R24 ;  /* 0x000000091c177223 */ /* 0x040fe20000000018 */
[C---:B------:R-:W-:Y:S01]  /*0c10*/  FFMA R24, R28.reuse, R10, R25 ;  /* 0x0000000a1c187223 */ /* 0x040fe20000000019 */
[----:B------:R-:W-:-:S02]  /*0c20*/  FFMA R26, R28, R11, R26 ;  /* 0x0000000b1c1a7223 */ /* 0x000fc4000000001a */
[----:B------:R-:W0:Y:S04]  /*0c30*/  LDS.128 R8, [R6+0xd30] ;  /* 0x000d300006087984 */ /* 0x000e280000000c00 */
[----:B------:R-:W1:Y:S01]  /*0c40*/  LDS R28, [R6+0xd40] ;  /* 0x000d4000061c7984 */ /* 0x000e620000000800 */
[C---:B0-----:R-:W-:Y:S01]  /*0c50*/  FFMA R25, R29.reuse, R9, R22 ;  /* 0x000000091d197223 */ /* 0x041fe20000000016 */
[C---:B------:R-:W-:Y:S01]  /*0c60*/  FFMA R22, R29.reuse, R10, R23 ;  /* 0x0000000a1d167223 */ /* 0x040fe20000000017 */
[C---:B------:R-:W-:Y:S01]  /*0c70*/  FFMA R27, R29.reuse, R11, R24 ;  /* 0x0000000b1d1b7223 */ /* 0x040fe20000000018 */
[----:B------:R-:W-:Y:S01]  /*0c80*/  LDS.64 R8, [R6+0xe38] ;  /* 0x000e380006087984 */ /* 0x000fe20000000a00 */
[----:B-1----:R-:W-:-:S03]  /*0c90*/  FFMA R26, R29, R28, R26 ;  /* 0x0000001c1d1a7223 */ /* 0x002fc6000000001a */
[----:B------:R-:W0:Y:S04]  /*0ca0*/  LDS R28, [R5+0x38] ;  /* 0x00003800051c7984 */ /* 0x000e280000000800 */
[----:B------:R-:W1:Y:S01]  /*0cb0*/  LDS.64 R10, [R6+0xe40] ;  /* 0x000e4000060a7984 */ /* 0x000e620000000a00 */
[C---:B0-----:R-:W-:Y:S01]  /*0cc0*/  FFMA R25, R28.reuse, R8, R25 ;  /* 0x000000081c197223 */ /* 0x041fe20000000019 */
[C---:B------:R-:W-:Y:S01]  /*0cd0*/  FFMA R23, R28.reuse, R9, R22 ;  /* 0x000000091c177223 */ /* 0x040fe20000000016 */
[----:B------:R-:W-:Y:S01]  /*0ce0*/  IADD3 R22, PT, PT, R13, 0xf, RZ ;  /* 0x0000000f0d167810 */ /* 0x000fe20007ffe0ff */
[C---:B-1----:R-:W-:Y:S01]  /*0cf0*/  FFMA R24, R28.reuse, R10, R27 ;  /* 0x0000000a1c187223 */ /* 0x042fe2000000001b */
[----:B------:R-:W-:Y:S02]  /*0d00*/  FFMA R27, R28, R11, R26 ;  /* 0x0000000b1c1b7223 */ /* 0x000fe4000000001a */
[----:B------:R-:W-:Y:S01]  /*0d10*/  SHF.R.U32.HI R29, RZ, 0x4, R22 ;  /* 0x00000004ff1d7819 */ /* 0x000fe20000011616 */
[----:B------:R-:W-:Y:S03]  /*0d20*/  LDS.128 R8, [R6+0xf40] ;  /* 0x000f400006087984 */ /* 0x000fe60000000c00 */
[----:B------:R-:W-:Y:S01]  /*0d30*/  ISETP.NE.AND P0, PT, R2, R29, PT ;  /* 0x0000001d0200720c */ /* 0x000fe20003f05270 */
[----:B------:R-:W0:Y:S04]  /*0d40*/  LDS R26, [R5+0x3c] ;  /* 0x00003c00051a7984 */ /* 0x000e280000000800 */
[----:B------:R-:W1:Y:S01]  /*0d50*/  LDS R28, [R6+0xf3c] ;  /* 0x000f3c00061c7984 */ /* 0x000e620000000800 */
[C---:B0-----:R-:W-:Y:S01]  /*0d60*/  FFMA R22, R26.reuse, R8, R23 ;  /* 0x000000081a167223 */ /* 0x041fe20000000017 */
[C---:B------:R-:W-:Y:S01]  /*0d70*/  FFMA R23, R26.reuse, R9, R24 ;  /* 0x000000091a177223 */ /* 0x040fe20000000018 */
[C---:B------:R-:W-:Y:S01]  /*0d80*/  FFMA R24, R26.reuse, R10, R27 ;  /* 0x0000000a1a187223 */ /* 0x040fe2000000001b */
[----:B-1----:R-:W-:Y:S01]  /*0d90*/  FFMA R25, R26, R28, R25 ;  /* 0x0000001c1a197223 */ /* 0x002fe20000000019 */
[----:B------:R-:W-:Y:S06]  /*0da0*/  BAR.SYNC.DEFER_BLOCKING 0x0 ;  /* 0x0000000000007b1d */ /* 0x000fec0000010000 */
[----:B------:R-:W-:Y:S05]  /*0db0*/  @P0 BRA `(.L_x_56) ;  /* 0xfffffff400640947 */ /* 0x000fea000383ffff */
.L_x_49:
[----:B------:R-:W-:-:S13]  /*0dc0*/  ISETP.GE.AND P0, PT, R12, R15, PT ;  /* 0x0000000f0c00720c */ /* 0x000fda0003f06270 */
[----:B------:R-:W-:Y:S05]  /*0dd0*/  @P0 EXIT ;  /* 0x000000000000094d */ /* 0x000fea0003800000 */
[----:B------:R-:W0:Y:S01]  /*0de0*/  LDCU UR4, c[0x0][0x3b8] ;  /* 0x00007700ff0477ac */ /* 0x000e220008000800 */
[----:B------:R-:W-:Y:S01]  /*0df0*/  IMAD R3, R14, R12, R7 ;  /* 0x0000000c0e037224 */ /* 0x000fe200078e0207 */
[----:B0-----:R-:W-:-:S13]  /*0e00*/  FSETP.NEU.AND P0, PT, RZ, UR4, PT ;  /* 0x00000004ff007c0b */ /* 0x001fda000bf0d000 */
[----:B------:R-:W-:Y:S05]  /*0e10*/  @!P0 BRA `(.L_x_57) ;  /* 0x00000000009c8947 */ /* 0x000fea0003800000 */
[CC--:B------:R-:W-:Y:S01]  /*0e20*/  ISETP.GE.AND P0, PT, R7.reuse, R14.reuse, PT ;  /* 0x0000000e0700720c */ /* 0x0c0fe20003f06270 */
[----:B------:R-:W-:Y:S01]  /*0e30*/  BSSY.RECONVERGENT B0, `(.L_x_58) ;  /* 0x000000e000007945 */ /* 0x000fe20003800200 */
[----:B------:R-:W-:Y:S01]  /*0e40*/  IADD3 R5, PT, PT, R7, 0x1, RZ ;  /* 0x0000000107057810 */ /* 0x000fe20007ffe0ff */
[----:B-----5:R-:W-:Y:S01]  /*0e50*/  IMAD.WIDE.U32 R16, R3, 0x4, R16 ;  /* 0x0000000403107825 */ /* 0x020fe200078e0010 */
[C---:B------:R-:W-:Y:S02]  /*0e60*/  IADD3 R9, PT, PT, R7.reuse, 0x2, RZ ;  /* 0x0000000207097810 */ /* 0x040fe40007ffe0ff */
[----:B------:R-:W-:Y:S02]  /*0e70*/  IADD3 R11, PT, PT, R7, 0x3, RZ ;  /* 0x00000003070b7810 */ /* 0x000fe40007ffe0ff */
[-C--:B------:R-:W-:Y:S02]  /*0e80*/  ISETP.GE.AND P1, PT, R5, R14.reuse, PT ;  /* 0x0000000e0500720c */ /* 0x080fe40003f26270 */
[----:B------:R-:W-:-:S02]  /*0e90*/  ISETP.GE.AND P2, PT, R9, R14, PT ;  /* 0x0000000e0900720c */ /* 0x000fc40003f46270 */
[----:B------:R-:W-:Y:S01]  /*0ea0*/  ISETP.GE.AND P3, PT, R11, R14, PT ;  /* 0x0000000e0b00720c */ /* 0x000fe20003f66270 */
[----:B------:R-:W-:-:S12]  /*0eb0*/  @P0 BRA `(.L_x_59) ;  /* 0x0000000000140947 */ /* 0x000fd80003800000 */
[----:B------:R-:W2:Y:S01]  /*0ec0*/  LDG.E R0, desc[UR8][R16.64] ;  /* 0x0000000810007981 */ /* 0x000ea2000c1e1900 */
[----:B------:R-:W0:Y:S01]  /*0ed0*/  LDCU UR5, c[0x0][0x3b4] ;  /* 0x00007680ff0577ac */ /* 0x000e220008000800 */
[----:B--2---:R-:W-:-:S04]  /*0ee0*/  FMUL R0, R0, UR4 ;  /* 0x0000000400007c20 */ /* 0x004fc80008400000 */
[----:B0-----:R-:W-:-:S05]  /*0ef0*/  FFMA R25, R25, UR5, R0 ;  /* 0x0000000519197c23 */ /* 0x001fca0008000000 */
[----:B------:R0:W-:Y:S02]  /*0f00*/  STG.E desc[UR8][R16.64], R25 ;  /* 0x0000001910007986 */ /* 0x0001e4000c101908 */
.L_x_59:
[----:B------:R-:W-:Y:S05]  /*0f10*/  BSYNC.RECONVERGENT B0 ;  /* 0x0000000000007941 */ /* 0x000fea0003800200 */
.L_x_58:
[----:B------:R-:W-:Y:S04]  /*0f20*/  BSSY.RECONVERGENT B0, `(.L_x_60) ;  /* 0x0000007000007945 */ /* 0x000fe80003800200 */
[----:B------:R-:W-:Y:S05]  /*0f30*/  @P1 BRA `(.L_x_61) ;  /* 0x0000000000141947 */ /* 0x000fea0003800000 */
[----:B------:R-:W2:Y:S01]  /*0f40*/  LDG.E R0, desc[UR8][R16.64+0x4] ;  /* 0x0000040810007981 */ /* 0x000ea2000c1e1900 */
[----:B------:R-:W1:Y:S01]  /*0f50*/  LDCU UR5, c[0x0][0x3b4] ;  /* 0x00007680ff0577ac */ /* 0x000e620008000800 */
[----:B--2---:R-:W-:-:S04]  /*0f60*/  FMUL R3, R0, UR4 ;  /* 0x0000000400037c20 */ /* 0x004fc80008400000 */
[----:B-1----:R-:W-:-:S05]  /*0f70*/  FFMA R3, R22, UR5, R3 ;  /* 0x0000000516037c23 */ /* 0x002fca0008000003 */
[----:B------:R1:W-:Y:S02]  /*0f80*/  STG.E desc[UR8][R16.64+0x4], R3 ;  /* 0x0000040310007986 */ /* 0x0003e4000c101908 */
.L_x_61:
[----:B------:R-:W-:Y:S05]  /*0f90*/  BSYNC.RECONVERGENT B0 ;  /* 0x0000000000007941 */ /* 0x000fea0003800200 */
.L_x_60:
[----:B------:R-:W-:Y:S04]  /*0fa0*/  BSSY.RECONVERGENT B0, `(.L_x_62) ;  /* 0x0000007000007945 */ /* 0x000fe80003800200 */
[----:B------:R-:W-:Y:S05]  /*0fb0*/  @P2 BRA `(.L_x_63) ;  /* 0x0000000000142947 */ /* 0x000fea0003800000 */
[----:B------:R-:W2:Y:S01]  /*0fc0*/  LDG.E R0, desc[UR8][R16.64+0x8] ;  /* 0x0000080810007981 */ /* 0x000ea2000c1e1900 */
[----:B------:R-:W3:Y:S01]  /*0fd0*/  LDCU UR5, c[0x0][0x3b4] ;  /* 0x00007680ff0577ac */ /* 0x000ee20008000800 */
[----:B--2---:R-:W-:-:S04]  /*0fe0*/  FMUL R0, R0, UR4 ;  /* 0x0000000400007c20 */ /* 0x004fc80008400000 */
[----:B---3--:R-:W-:-:S05]  /*0ff0*/  FFMA R23, R23, UR5, R0 ;  /* 0x0000000517177c23 */ /* 0x008fca0008000000 */
[----:B------:R2:W-:Y:S02]  /*1000*/  STG.E desc[UR8][R16.64+0x8], R23 ;  /* 0x0000081710007986 */ /* 0x0005e4000c101908 */
.L_x_63:
[----:B------:R-:W-:Y:S05]  /*1010*/  BSYNC.RECONVERGENT B0 ;  /* 0x0000000000007941 */ /* 0x000fea0003800200 */
.L_x_62:
[----:B------:R-:W-:Y:S05]  /*1020*/  @P3 EXIT ;  /* 0x000000000000394d */ /* 0x000fea0003800000 */
[----:B------:R-:W1:Y:S01]  /*1030*/  LDG.E R0, desc[UR8][R16.64+0xc] ;  /* 0x00000c0810007981 */ /* 0x000e62000c1e1900 */
[----:B------:R-:W3:Y:S01]  /*1040*/  LDCU UR5, c[0x0][0x3b4] ;  /* 0x00007680ff0577ac */ /* 0x000ee20008000800 */
[----:B-1----:R-:W-:-:S04]  /*1050*/  FMUL R3, R0, UR4 ;  /* 0x0000000400037c20 */ /* 0x002fc80008400000 */
[----:B---3--:R-:W-:-:S05]  /*1060*/  FFMA R3, R24, UR5, R3 ;  /* 0x0000000518037c23 */ /* 0x008fca0008000003 */
[----:B------:R-:W-:Y:S01]  /*1070*/  STG.E desc[UR8][R16.64+0xc], R3 ;  /* 0x00000c0310007986 */ /* 0x000fe2000c101908 */
[----:B------:R-:W-:Y:S05]  /*1080*/  EXIT ;  /* 0x000000000000794d */ /* 0x000fea0003800000 */
.L_x_57:
[----:B------:R-:W-:Y:S01]  /*1090*/  IADD3 R5, PT, PT, R7, 0x1, RZ ;  /* 0x0000000107057810 */ /* 0x000fe20007ffe0ff */
[----:B-----5:R-:W-:Y:S01]  /*10a0*/  IMAD.WIDE.U32 R16, R3, 0x4, R16 ;  /* 0x0000000403107825 */ /* 0x020fe200078e0010 */
[C---:B------:R-:W-:Y:S02]  /*10b0*/  IADD3 R9, PT, PT, R7.reuse, 0x2, RZ ;  /* 0x0000000207097810 */ /* 0x040fe40007ffe0ff */
[-C--:B------:R-:W-:Y:S02]  /*10c0*/  ISETP.GE.AND P0, PT, R7, R14.reuse, PT ;  /* 0x0000000e0700720c */ /* 0x080fe40003f06270 */
[-C--:B------:R-:W-:Y:S02]  /*10d0*/  ISETP.GE.AND P1, PT, R5, R14.reuse, PT ;  /* 0x0000000e0500720c */ /* 0x080fe40003f26270 */
[----:B------:R-:W-:Y:S02]  /*10e0*/  ISETP.GE.AND P2, PT, R9, R14, PT ;  /* 0x0000000e0900720c */ /* 0x000fe40003f46270 */
[----:B------:R-:W-:-:S04]  /*10f0*/  IADD3 R7, PT, PT, R7, 0x3, RZ ;  /* 0x0000000307077810 */ /* 0x000fc80007ffe0ff */
[----:B------:R-:W-:-:S03]  /*1100*/  ISETP.GE.AND P3, PT, R7, R14, PT ;  /* 0x0000000e0700720c */ /* 0x000fc60003f66270 */
[----:B------:R-:W0:Y:S08]  /*1110*/  @!P0 LDC R0, c[0x0][0x3b4] ;  /* 0x0000ed00ff008b82 */ /* 0x000e300000000800 */
[----:B------:R-:W1:Y:S08]  /*1120*/  @!P1 LDC R5, c[0x0][0x3b4] ;  /* 0x0000ed00ff059b82 */ /* 0x000e700000000800 */
[----:B------:R-:W2:Y:S01]  /*1130*/  @!P2 LDC R2, c[0x0][0x3b4] ;  /* 0x0000ed00ff02ab82 */ /* 0x000ea20000000800 */
[----:B0-----:R-:W-:-:S05]  /*1140*/  @!P0 FMUL R25, R25, R0 ;  /* 0x0000000019198220 */ /* 0x001fca0000400000 */
[----:B------:R0:W-:Y:S01]  /*1150*/  @!P0 STG.E desc[UR8][R16.64], R25 ;  /* 0x0000001910008986 */ /* 0x0001e2000c101908 */
[----:B-1----:R-:W-:-:S05]  /*1160*/  @!P1 FMUL R3, R22, R5 ;  /* 0x0000000516039220 */ /* 0x002fca0000400000 */
[----:B------:R0:W-:Y:S01]  /*1170*/  @!P1 STG.E desc[UR8][R16.64+0x4], R3 ;  /* 0x0000040310009986 */ /* 0x0001e2000c101908 */
[----:B--2---:R-:W-:-:S05]  /*1180*/  @!P2 FMUL R23, R23, R2 ;  /* 0x000000021717a220 */ /* 0x004fca0000400000 */
[----:B------:R0:W-:Y:S01]  /*1190*/  @!P2 STG.E desc[UR8][R16.64+0x8], R23 ;  /* 0x000008171000a986 */ /* 0x0001e2000c101908 */
[----:B------:R-:W-:Y:S05]  /*11a0*/  @P3 EXIT ;  /* 0x000000000000394d */ /* 0x000fea0003800000 */
[----:B------:R-:W0:Y:S02]  /*11b0*/  LDCU UR4, c[0x0][0x3b4] ;  /* 0x00007680ff0477ac */ /* 0x000e240008000800 */
[----:B0-----:R-:W-:-:S05]  /*11c0*/  FMUL R3, R24, UR4 ;  /* 0x0000000418037c20 */ /* 0x001fca0008400000 */
[----:B------:R-:W-:Y:S01]  /*11d0*/  STG.E desc[UR8][R16.64+0xc], R3 ;  /* 0x00000c0310007986 */ /* 0x000fe2000c101908 */
[----:B------:R-:W-:Y:S05]  /*11e0*/  EXIT ;  /* 0x000000000000794d */ /* 0x000fea0003800000 */
.L_x_64:
        /* <DEDUP_REMOVED lines=9> */
.L_x_100:


//--------------------- .text.steel_gemm_strided_batched_kernel --------------------------
	.section	.text.steel_gemm_strided_batched_kernel,"ax",@progbits
	.align	128
        .global         steel_gemm_strided_batched_kernel
        .type           steel_gemm_strided_batched_kernel,@function
        .size           steel_gemm_strided_batched_kernel,(.L_x_101 - steel_gemm_strided_batched_kernel)
        .other          steel_gemm_strided_batched_kernel,@"STO_CUDA_ENTRY STV_DEFAULT"
steel_gemm_strided_batched_kernel:
.text.steel_gemm_strided_batched_kernel:
[----:B------:R-:W-:Y:S08]  /*0000*/  LDC R1, c[0x0][0x37c] ;  /* 0x0000df00ff017b82 */ /* 0x000ff00000000800 */
[----:B------:R-:W0:Y:S08]  /*0010*/  S2UR UR8, SR_CTAID.Z ;  /* 0x00000000000879c3 */ /* 0x000e300000002700 */
[----:B------:R-:W0:Y:S02]  /*0020*/  LDC R0, c[0x0][0x398] ;  /* 0x0000e600ff007b82 */ /* 0x000e240000000800 */
[----:B0-----:R-:W-:-:S13]  /*0030*/  ISETP.LE.AND P0, PT, R0, UR8, PT ;  /* 0x0000000800007c0c */ /* 0x001fda000bf03270 */
[----:B------:R-:W-:Y:S05]  /*0040*/  @P0 EXIT ;  /* 0x000000000000094d */ /* 0x000fea0003800000 */
[----:B------:R-:W0:Y:S01]  /*0050*/  S2R R4, SR_CTAID.Y ;  /* 0x0000000000047919 */ /* 0x000e220000002600 */
[----:B------:R-:W1:Y:S01]  /*0060*/  S2UR UR4, SR_CTAID.X ;  /* 0x00000000000479c3 */ /* 0x000e620000002500 */
[----:B------:R-:W2:Y:S01]  /*0070*/  LDCU UR9, c[0x0][0x3a4] ;  /* 0x00007480ff0977ac */ /* 0x000ea20008000800 */
[----:B------:R-:W-:Y:S01]  /*0080*/  HFMA2 R28, -RZ, RZ, 0, 0 ;  /* 0x00000000ff1c7431 */ /* 0x000fe200000001ff */
[----:B------:R-:W3:Y:S01]  /*0090*/  S2R R0, SR_TID.X ;  /* 0x0000000000007919 */ /* 0x000ee20000002100 */
[----:B------:R-:W-:Y:S02]  /*00a0*/  CS2R R12, SRZ ;  /* 0x00000000000c7805 */ /* 0x000fe4000001ff00 */
[----:B------:R-:W-:Y:S01]  /*00b0*/  MOV R15, RZ ;  /* 0x000000ff000f7202 */ /* 0x000fe20000000f00 */
[----:B------:R-:W4:Y:S01]  /*00c0*/  LDCU.64 UR12, c[0x0][0x358] ;  /* 0x00006b00ff0c77ac */ /* 0x000f220008000a00 */
[----:B--2---:R-:W-:Y:S02]  /*00d0*/  UISETP.GE.AND UP0, UPT, UR9, 0x1, UPT ;  /* 0x000000010900788c */ /* 0x004fe4000bf06270 */
[----:B-1----:R-:W-:Y:S01]  /*00e0*/  USHF.L.U32 UR4, UR4, 0x6, URZ ;  /* 0x0000000604047899 */ /* 0x002fe200080006ff */
[----:B0-----:R-:W-:-:S02]  /*00f0*/  SHF.L.U32 R4, R4, 0x6, RZ ;  /* 0x0000000604047819 */ /* 0x001fc400000006ff */
[----:B---3--:R-:W-:Y:S02]  /*0100*/  SHF.R.U32.HI R2, RZ, 0x4, R0 ;  /* 0x00000004ff027819 */ /* 0x008fe40000011600 */
[----:B------:R-:W-:Y:S02]  /*0110*/  SHF.L.U32 R3, R0, 0x2, RZ ;  /* 0x0000000200037819 */ /* 0x000fe400000006ff */
[----:B------:R-:W-:Y:S02]  /*0120*/  LOP3.LUT R24, R2, UR4, RZ, 0xfc, !PT ;  /* 0x0000000402187c12 */ /* 0x000fe4000f8efcff */
[----:B------:R-:W-:Y:S01]  /*0130*/  LOP3.LUT R23, R4, 0x3c, R3, 0xf8, !PT ;  /* 0x0000003c04177812 */ /* 0x000fe200078ef803 */
[----:B----4-:R-:W-:Y:S06]  /*0140*/  BRA.U !UP0, `(.L_x_65) ;  /* 0x0000000d080c7547 */ /* 0x010fec000b800000 */
[----:B------:R-:W0:Y:S01]  /*0150*/  S2UR UR7, SR_CgaCtaId ;  /* 0x00000000000779c3 */ /* 0x000e220000008800 */
[----:B------:R-:W-:Y:S01]  /*0160*/  UMOV UR5, 0x400 ;  /* 0x0000040000057882 */ /* 0x000fe20000000000 */
[C---:B------:R-:W-:Y:S01]  /*0170*/  LOP3.LUT R5, R3.reuse, 0x3c, RZ, 0xc0, !PT ;  /* 0x0000003c03057812 */ /* 0x040fe200078ec0ff */
[----:B------:R-:W-:Y:S01]  /*0180*/  UIADD3 UR6, UPT, UPT, UR5, 0x1100, URZ ;  /* 0x0000110005067890 */ /* 0x000fe2000fffe0ff */
[C---:B------:R-:W-:Y:S01]  /*0190*/  LOP3.LUT R17, R0.reuse, 0xf, RZ, 0xc0, !PT ;  /* 0x0000000f00117812 */ /* 0x040fe200078ec0ff */
[----:B------:R-:W-:Y:S01]  /*01a0*/  UIADD3 UR4, UPT, UPT, UR9, 0xf, URZ ;  /* 0x0000000f09047890 */ /* 0x000fe2000fffe0ff */
[----:B------:R-:W-:Y:S01]  /*01b0*/  LOP3.LUT R19, R0, 0x3f, RZ, 0xc0, !PT ;  /* 0x0000003f00137812 */ /* 0x000fe200078ec0ff */
[----:B------:R-:W-:Y:S01]  /*01c0*/  IMAD R16, R2, 0x44, R5 ;  /* 0x0000004402107824 */ /* 0x000fe200078e0205 */
[----:B------:R-:W-:Y:S01]  /*01d0*/  LOP3.LUT R18, R3, 0xfc, RZ, 0xc0, !PT ;  /* 0x000000fc03127812 */ /* 0x000fe200078ec0ff */
[----:B------:R-:W-:Y:S01]  /*01e0*/  IMAD R17, R24, UR9, R17 ;  /* 0x0000000918117c24 */ /* 0x000fe2000f8e0211 */
[----:B------:R-:W-:Y:S01]  /*01f0*/  IADD3 R19, PT, PT, R4, R19, RZ ;  /* 0x0000001304137210 */ /* 0x000fe20007ffe0ff */
[----:B------:R-:W-:Y:S01]  /*0200*/  USHF.R.U32.HI UR4, URZ, 0x4, UR4 ;  /* 0x00000004ff047899 */ /* 0x000fe20008011604 */
[----:B------:R-:W-:-:S02]  /*0210*/  MOV R2, RZ ;  /* 0x000000ff00027202 */ /* 0x000fc40000000f00 */
[----:B------:R-:W-:Y:S01]  /*0220*/  MOV R28, RZ ;  /* 0x000000ff001c7202 */ /* 0x000fe20000000f00 */
[----:B0-----:R-:W-:Y:S02]  /*0230*/  ULEA UR5, UR7, UR5, 0x18 ;  /* 0x0000000507057291 */ /* 0x001fe4000f8ec0ff */
[----:B------:R-:W-:-:S04]  /*0240*/  ULEA UR6, UR7, UR6, 0x18 ;  /* 0x0000000607067291 */ /* 0x000fc8000f8ec0ff */
[----:B------:R-:W-:Y:S02]  /*0250*/  IADD3 R16, PT, PT, R16, UR5, RZ ;  /* 0x0000000510107c10 */ /* 0x000fe4000fffe0ff */
[----:B------:R-:W-:Y:S02]  /*0260*/  LEA R22, R5, UR6, 0x2 ;  /* 0x0000000605167c11 */ /* 0x000fe4000f8e10ff */
[----:B------:R-:W-:-:S07]  /*0270*/  IADD3 R18, PT, PT, R18, UR6, RZ ;  /* 0x0000000612127c10 */ /* 0x000fce000fffe0ff */
.L_x_72:
[----:B------:R-:W0:Y:S01]  /*0280*/  LDCU UR6, c[0x0][0x3a4] ;  /* 0x00007480ff0677ac */ /* 0x000e220008000800 */
[----:B------:R-:W-:Y:S01]  /*0290*/  LOP3.LUT R3, R0, 0xf, RZ, 0xc0, !PT ;  /* 0x0000000f00037812 */ /* 0x000fe200078ec0ff */
[----:B------:R-:W-:Y:S01]  /*02a0*/  BSSY.RECONVERGENT B0, `(.L_x_66) ;  /* 0x000001b000007945 */ /* 0x000fe20003800200 */
[C---:B------:R-:W-:Y:S01]  /*02b0*/  LEA R10, R2.reuse, R17, 0x4 ;  /* 0x00000011020a7211 */ /* 0x040fe200078e20ff */
[----:B------:R-:W1:Y:S01]  /*02c0*/  LDCU UR5, c[0x0][0x39c] ;  /* 0x00007380ff0577ac */ /* 0x000e620008000800 */
[----:B------:R-:W-:Y:S02]  /*02d0*/  LEA R3, R2, R3, 0x4 ;  /* 0x0000000302037211 */ /* 0x000fe400078e20ff */
[----:B------:R-:W-:Y:S02]  /*02e0*/  MOV R11, R16 ;  /* 0x00000010000b7202 */ /* 0x000fe40000000f00 */
[----:B------:R-:W-:Y:S02]  /*02f0*/  MOV R14, R0 ;  /* 0x00000000000e7202 */ /* 0x000fe40000000f00 */
[----:B0-----:R-:W-:-:S02]  /*0300*/  ISETP.GE.AND P2, PT, R3, UR6, PT ;  /* 0x0000000603007c0c */ /* 0x001fc4000bf46270 */
[----:B------:R-:W-:-:S11]  /*0310*/  MOV R3, R24 ;  /* 0x0000001800037202 */ /* 0x000fd60000000f00 */
.L_x_67:
[----:B-1----:R-:W-:-:S13]  /*0320*/  ISETP.GE.OR P0, PT, R3, UR5, P2 ;  /* 0x0000000503007c0c */ /* 0x002fda0009706670 */
[----:B------:R-:W0:Y:S01]  /*0330*/  @!P0 LDC.64 R4, c[0x0][0x3a8] ;  /* 0x0000ea00ff048b82 */ /* 0x000e220000000a00 */
[----:B------:R-:W-:Y:S02]  /*0340*/  @!P0 MOV R8, R10 ;  /* 0x0000000a00088202 */ /* 0x000fe40000000f00 */
[----:B------:R-:W-:-:S05]  /*0350*/  @!P0 MOV R9, RZ ;  /* 0x000000ff00098202 */ /* 0x000fca0000000f00 */
[----:B------:R-:W1:Y:S01]  /*0360*/  @!P0 LDC.64 R6, c[0x0][0x380] ;  /* 0x0000e000ff068b82 */ /* 0x000e620000000a00 */
[----:B0-----:R-:W-:-:S04]  /*0370*/  @!P0 IMAD.WIDE.U32 R8, R4, UR8, R8 ;  /* 0x0000000804088c25 */ /* 0x001fc8000f8e0008 */
[----:B------:R-:W-:Y:S02]  /*0380*/  HFMA2 R4, -RZ, RZ, 0, 0 ;  /* 0x00000000ff047431 */ /* 0x000fe400000001ff */
[----:B------:R-:W-:Y:S01]  /*0390*/  @!P0 IMAD R5, R5, UR8, R9 ;  /* 0x0000000805058c24 */ /* 0x000fe2000f8e0209 */
[----:B-1----:R-:W-:-:S04]  /*03a0*/  @!P0 LEA R6, P1, R8, R6, 0x2 ;  /* 0x0000000608068211 */ /* 0x002fc800078210ff */
[----:B------:R-:W-:Y:S02]  /*03b0*/  @!P0 LEA.HI.X R7, R8, R7, R5, 0x2, P1 ;  /* 0x0000000708078211 */ /* 0x000fe400008f1405 */
[----:B------:R-:W0:Y:S03]  /*03c0*/  LDC R5, c[0x0][0x3a4] ;  /* 0x0000e900ff057b82 */ /* 0x000e260000000800 */
[----:B------:R-:W2:Y:S01]  /*03d0*/  @!P0 LDG.E.CONSTANT R4, desc[UR12][R6.64] ;  /* 0x0000000c06048981 */ /* 0x000ea2000c1e9900 */
[C---:B------:R-:W-:Y:S02]  /*03e0*/  ISETP.GE.U32.AND P0, PT, R14.reuse, 0x300, PT ;  /* 0x000003000e00780c */ /* 0x040fe40003f06070 */
[----:B------:R-:W-:Y:S02]  /*03f0*/  IADD3 R14, PT, PT, R14, 0x100, RZ ;  /* 0x000001000e0e7810 */ /* 0x000fe40007ffe0ff */
[----:B------:R-:W-:-:S02]  /*0400*/  IADD3 R3, PT, PT, R3, 0x10, RZ ;  /* 0x0000001003037810 */ /* 0x000fc40007ffe0ff */
[----:B0-----:R-:W-:Y:S01]  /*0410*/  LEA R10, R5, R10, 0x4 ;  /* 0x0000000a050a7211 */ /* 0x001fe200078e20ff */
[----:B--2---:R0:W-:Y:S02]  /*0420*/  STS [R11], R4 ;  /* 0x000000040b007388 */ /* 0x0041e40000000800 */
[----:B0-----:R-:W-:-:S04]  /*0430*/  IADD3 R11, PT, PT, R11, 0x440, RZ ;  /* 0x000004400b0b7810 */ /* 0x001fc80007ffe0ff */
[----:B------:R-:W-:Y:S05]  /*0440*/  @!P0 BRA `(.L_x_67) ;  /* 0xfffffffc00b48947 */ /* 0x000fea000383ffff */
[----:B------:R-:W-:Y:S05]  /*0450*/  BSYNC.RECONVERGENT B0 ;  /* 0x0000000000007941 */ /* 0x000fea0003800200 */
.L_x_66:
[----:B------:R-:W0:Y:S01]  /*0460*/  LDC.64 R4, c[0x0][0x3b0] ;  /* 0x0000ec00ff047b82 */ /* 0x000e220000000a00 */
[----:B------:R-:W1:Y:S01]  /*0470*/  LDCU UR5, c[0x0][0x3a0] ;  /* 0x00007400ff0577ac */ /* 0x000e620008000800 */
[----:B------:R-:W-:Y:S01]  /*0480*/  BSSY.RECONVERGENT B0, `(.L_x_68) ;  /* 0x0000019000007945 */ /* 0x000fe20003800200 */
[----:B------:R-:W-:Y:S01]  /*0490*/  MOV R3, R0 ;  /* 0x0000000000037202 */ /* 0x000fe20000000f00 */
[----:B------:R-:W2:Y:S01]  /*04a0*/  LDCU UR9, c[0x0][0x3a4] ;  /* 0x00007480ff0977ac */ /* 0x000ea20008000800 */
[----:B------:R-:W3:Y:S01]  /*04b0*/  LDCU UR10, c[0x0][0x3a0] ;  /* 0x00007400ff0a77ac */ /* 0x000ee20008000800 */
[----:B------:R-:W4:Y:S01]  /*04c0*/  LDCU.64 UR6, c[0x0][0x388] ;  /* 0x00007100ff0677ac */ /* 0x000f220008000a00 */
[----:B-1----:R-:W-:-:S13]  /*04d0*/  ISETP.GE.AND P0, PT, R19, UR5, PT ;  /* 0x0000000513007c0c */ /* 0x002fda000bf06270 */
.L_x_71:
[----:B------:R-:W-:Y:S01]  /*04e0*/  SHF.R.U32.HI R11, RZ, 0x6, R3 ;  /* 0x00000006ff0b7819 */ /* 0x000fe20000011603 */
[----:B------:R-:W-:Y:S01]  /*04f0*/  BSSY.RECONVERGENT B1, `(.L_x_69) ;  /* 0x000000d000017945 */ /* 0x000fe20003800200 */
[----:B------:R-:W-:Y:S02]  /*0500*/  HFMA2 R6, -RZ, RZ, 0, 0 ;  /* 0x00000000ff067431 */ /* 0x000fe400000001ff */
[----:B------:R-:W-:Y:S01]  /*0510*/  LEA R8, R2, R11, 0x4 ;  /* 0x0000000b02087211 */ /* 0x000fe200078e20ff */
[----:B------:R-:W-:-:S03]  /*0520*/  IMAD R11, R11, 0x104, R18 ;  /* 0x000001040b0b7824 */ /* 0x000fc600078e0212 */
[----:B--2---:R-:W-:-:S13]  /*0530*/  ISETP.GE.OR P1, PT, R8, UR9, P0 ;  /* 0x0000000908007c0c */ /* 0x004fda0008726670 */
[----:B-1----:R-:W-:Y:S05]  /*0540*/  @P1 BRA `(.L_x_70) ;  /* 0x00000000001c1947 */ /* 0x002fea0003800000 */
[----:B---3--:R-:W-:-:S05]  /*0550*/  IMAD R8, R8, UR10, R19 ;  /* 0x0000000a08087c24 */ /* 0x008fca000f8e0213 */
[----:B------:R-:W-:-:S03]  /*0560*/  SHF.R.S32.HI R9, RZ, 0x1f, R8 ;  /* 0x0000001fff097819 */ /* 0x000fc60000011408 */
[----:B0-----:R-:W-:-:S04]  /*0570*/  IMAD.WIDE.U32 R8, R4, UR8, R8 ;  /* 0x0000000804087c25 */ /* 0x001fc8000f8e0008 */
[----:B------:R-:W-:Y:S01]  /*0580*/  IMAD R7, R5, UR8, R9 ;  /* 0x0000000805077c24 */ /* 0x000fe2000f8e0209 */
[----:B----4-:R-:W-:-:S04]  /*0590*/  LEA R6, P1, R8, UR6, 0x2 ;  /* 0x0000000608067c11 */ /* 0x010fc8000f8210ff */
[----:B------:R-:W-:-:S05]  /*05a0*/  LEA.HI.X R7, R8, UR7, R7, 0x2, P1 ;  /* 0x0000000708077c11 */ /* 0x000fca00088f1407 */
[----:B------:R1:W5:Y:S04]  /*05b0*/  LDG.E.CONSTANT R6, desc[UR12][R6.64] ;  /* 0x0000000c06067981 */ /* 0x000368000c1e9900 */
.L_x_70:
[----:B---34-:R-:W-:Y:S05]  /*05c0*/  BSYNC.RECONVERGENT B1 ;  /* 0x0000000000017941 */ /* 0x018fea0003800200 */
.L_x_69:
[----:B-----5:R2:W-:Y:S01]  /*05d0*/  STS [R11], R6 ;  /* 0x000000060b007388 */ /* 0x0205e20000000800 */
[C---:B------:R-:W-:Y:S02]  /*05e0*/  ISETP.GE.U32.AND P1, PT, R3.reuse, 0x300, PT ;  /* 0x000003000300780c */ /* 0x040fe40003f26070 */
[----:B------:R-:W-:-:S11]  /*05f0*/  IADD3 R3, PT, PT, R3, 0x100, RZ ;  /* 0x0000010003037810 */ /* 0x000fd60007ffe0ff */
[----:B--2---:R-:W-:Y:S05]  /*0600*/  @!P1 BRA `(.L_x_71) ;  /* 0xfffffffc00b49947 */ /* 0x004fea000383ffff */
[----:B------:R-:W-:Y:S05]  /*0610*/  BSYNC.RECONVERGENT B0 ;  /* 0x0000000000007941 */ /* 0x000fea0003800200 */
.L_x_68:
[----:B0-----:R-:W0:Y:S01]  /*0620*/  S2R R5, SR_CgaCtaId ;  /* 0x0000000000057919 */ /* 0x001e220000008800 */
[----:B------:R-:W-:Y:S02]  /*0630*/  MOV R4, 0x400 ;  /* 0x0000040000047802 */ /* 0x000fe40000000f00 */
[----:B------:R-:W-:Y:S01]  /*0640*/  SHF.R.U32.HI R3, RZ, 0x4, R0 ;  /* 0x00000004ff037819 */ /* 0x000fe20000011600 */
[----:B------:R-:W-:Y:S01]  /*0650*/  BAR.SYNC.DEFER_BLOCKING 0x0 ;  /* 0x0000000000007b1d */ /* 0x000fe20000010000 */
[----:B------:R-:W-:-:S04]  /*0660*/  IADD3 R2, PT, PT, R2, 0x1, RZ ;  /* 0x0000000102027810 */ /* 0x000fc80007ffe0ff */
[----:B------:R-:W-:Y:S01]  /*0670*/  ISETP.NE.AND P0, PT, R2, UR4, PT ;  /* 0x0000000402007c0c */ /* 0x000fe2000bf05270 */
[----:B------:R-:W-:Y:S01]  /*0680*/  LDS.128 R8, [R22+0x100] ;  /* 0x0001000016087984 */ /* 0x000fe20000000c00 */
[----:B0-----:R-:W-:-:S03]  /*0690*/  LEA R4, R5, R4, 0x18 ;  /* 0x0000000405047211 */ /* 0x001fc600078ec0ff */
[----:B------:R-:W-:Y:S02]  /*06a0*/  LDS R25, [R22+0x110] ;  /* 0x0001100016197984 */ /* 0x000fe40000000800 */
[----:B------:R-:W-:Y:S02]  /*06b0*/  IMAD R3, R3, 0x44, R4 ;  /* 0x0000004403037824 */ /* 0x000fe400078e0204 */
[----:B-1----:R-:W-:Y:S04]  /*06c0*/  LDS.128 R4, [R22] ;  /* 0x0000000016047984 */ /* 0x002fe80000000c00 */
[----:B------:R-:W0:Y:S04]  /*06d0*/  LDS R21, [R3] ;  /* 0x0000000003157984 */ /* 0x000e280000000800 */
[----:B------:R-:W1:Y:S04]  /*06e0*/  LDS R26, [R3+0x4] ;  /* 0x00000400031a7984 */ /* 0x000e680000000800 */
[----:B------:R-:W-:Y:S01]  /*06f0*/  LDS R20, [R3+0x8] ;  /* 0x0000080003147984 */ /* 0x000fe20000000800 */
[C---:B0-----:R-:W-:Y:S01]  /*0700*/  FFMA R29, R21.reuse, R4, R15 ;  /* 0x00000004151d7223 */ /* 0x041fe2000000000f */
[C---:B------:R-:W-:Y:S01]  /*0710*/  FFMA R5, R21.reuse, R5, R12 ;  /* 0x0000000515057223 */ /* 0x040fe2000000000c */
[C---:B------:R-:W-:Y:S01]  /*0720*/  FFMA R6, R21.reuse, R6, R13 ;  /* 0x0000000615067223 */ /* 0x040fe2000000000d */
[----:B------:R-:W0:Y:S01]  /*0730*/  LDS.64 R14, [R22+0x208] ;  /* 0x00020800160e7984 */ /* 0x000e220000000a00 */
[----:B------:R-:W-:Y:S01]  /*0740*/  FFMA R27, R21, R7, R28 ;  /* 0x00000007151b7223 */ /* 0x000fe2000000001c */
[C---:B-1----:R-:W-:Y:S01]  /*0750*/  FFMA R10, R26.reuse, R10, R5 ;  /* 0x0000000a1a0a7223 */ /* 0x042fe20000000005 */
[C---:B------:R-:W-:Y:S01]  /*0760*/  FFMA R11, R26.reuse, R11, R6 ;  /* 0x0000000b1a0b7223 */ /* 0x040fe20000000006 */
[----:B------:R-:W1:Y:S01]  /*0770*/  LDS.64 R12, [R22+0x210] ;  /* 0x00021000160c7984 */ /* 0x000e620000000a00 */
[C---:B------:R-:W-:Y:S01]  /*0780*/  FFMA R9, R26.reuse, R9, R29 ;  /* 0x000000091a097223 */ /* 0x040fe2000000001d */
[----:B------:R-:W-:-:S02]  /*0790*/  FFMA R26, R26, R25, R27 ;  /* 0x000000191a1a7223 */ /* 0x000fc4000000001b */
[----:B------:R-:W2:Y:S04]  /*07a0*/  LDS.128 R4, [R22+0x310] ;  /* 0x0003100016047984 */ /* 0x000ea80000000c00 */
[----:B------:R-:W3:Y:S04]  /*07b0*/  LDS R21, [R3+0xc] ;  /* 0x00000c0003157984 */ /* 0x000ee80000000800 */
[----:B------:R-:W4:Y:S04]  /*07c0*/  LDS R28, [R22+0x30c] ;  /* 0x00030c00161c7984 */ /* 0x000f280000000800 */
[----:B------:R-:W-:Y:S01]  /*07d0*/  LDS R25, [R3+0x10] ;  /* 0x0000100003197984 */ /* 0x000fe20000000800 */
[C---:B0-----:R-:W-:Y:S01]  /*07e0*/  FFMA R29, R20.reuse, R14, R9 ;  /* 0x0000000e141d7223 */ /* 0x041fe20000000009 */
[C---:B------:R-:W-:Y:S01]  /*07f0*/  FFMA R14, R20.reuse, R15, R10 ;  /* 0x0000000f140e7223 */ /* 0x040fe2000000000a */
[----:B-1----:R-:W-:-:S02]  /*0800*/  FFMA R27, R20, R12, R11 ;  /* 0x0000000c141b7223 */ /* 0x002fc4000000000b */
[----:B------:R-:W0:Y:S01]  /*0810*/  LDS.128 R8, [R22+0x410] ;  /* 0x0004100016087984 */ /* 0x000e220000000c00 */
[----:B--2---:R-:W-:-:S03]  /*0820*/  FFMA R7, R20, R13, R26 ;  /* 0x0000000d14077223 */ /* 0x004fc6000000001a */
[----:B------:R-:W-:Y:S01]  /*0830*/  LDS R26, [R3+0x14] ;  /* 0x00001400031a7984 */ /* 0x000fe20000000800 */
[C---:B---3--:R-:W-:Y:S01]  /*0840*/  FFMA R4, R21.reuse, R4, R14 ;  /* 0x0000000415047223 */ /* 0x048fe2000000000e */
[C---:B------:R-:W-:Y:S02]  /*0850*/  FFMA R27, R21.reuse, R5, R27 ;  /* 0x00000005151b7223 */ /* 0x040fe4000000001b */
[----:B------:R-:W1:Y:S01]  /*0860*/  LDS.128 R12, [R22+0x510] ;  /* 0x00051000160c7984 */ /* 0x000e620000000c00 */
[C---:B------:R-:W-:Y:S01]  /*0870*/  FFMA R6, R21.reuse, R6, R7 ;  /* 0x0000000615067223 */ /* 0x040fe20000000007 */
[----:B----4-:R-:W-:Y:S02]  /*0880*/  FFMA R28, R21, R28, R29 ;  /* 0x0000001c151c7223 */ /* 0x010fe4000000001d */
[----:B------:R-:W2:Y:S04]  /*0890*/  LDS R29, [R22+0x520] ;  /* 0x00052000161d7984 */ /* 0x000ea80000000800 */
[----:B------:R-:W-:Y:S04]  /*08a0*/  LDS.64 R20, [R22+0x620] ;  /* 0x0006200016147984 */ /* 0x000fe80000000a00 */
[----:B------:R-:W-:Y:S01]  /*08b0*/  LDS R12, [R22+0x71c] ;  /* 0x00071c00160c7984 */ /* 0x000fe20000000800 */
[C---:B0-----:R-:W-:Y:S01]  /*08c0*/  FFMA R7, R25.reuse, R9, R4 ;  /* 0x0000000919077223 */ /* 0x041fe20000000004 */
[C---:B------:R-:W-:Y:S01]  /*08d0*/  FFMA R5, R25.reuse, R8, R28 ;  /* 0x0000000819057223 */ /* 0x040fe2000000001c */
[C---:B------:R-:W-:Y:S01]  /*08e0*/  FFMA R4, R25.reuse, R10, R27 ;  /* 0x0000000a19047223 */ /* 0x040fe2000000001b */
[----:B------:R-:W-:Y:S01]  /*08f0*/  LDS.64 R8, [R22+0x618] ;  /* 0x0006180016087984 */ /* 0x000fe20000000a00 */
[----:B------:R-:W-:-:S03]  /*0900*/  FFMA R11, R25, R11, R6 ;  /* 0x0000000b190b7223 */ /* 0x000fc60000000006 */
[----:B------:R-:W0:Y:S01]  /*0910*/  LDS R27, [R3+0x18] ;  /* 0x00001800031b7984 */ /* 0x000e220000000800 */
[C---:B-1----:R-:W-:Y:S01]  /*0920*/  FFMA R10, R26.reuse, R13, R5 ;  /* 0x0000000d1a0a7223 */ /* 0x042fe20000000005 */
[C---:B------:R-:W-:Y:S01]  /*0930*/  FFMA R14, R26.reuse, R14, R7 ;  /* 0x0000000e1a0e7223 */ /* 0x040fe20000000007 */
[C---:B------:R-:W-:Y:S01]  /*0940*/  FFMA R15, R26.reuse, R15, R4 ;  /* 0x0000000f1a0f7223 */ /* 0x040fe20000000004 */
[----:B------:R-:W-:Y:S01]  /*0950*/  LDS R25, [R3+0x1c] ;  /* 0x00001c0003197984 */ /* 0x000fe20000000800 */
[----:B--2---:R-:W-:-:S03]  /*0960*/  FFMA R26, R26, R29, R11 ;  /* 0x0000001d1a1a7223 */ /* 0x004fc6000000000b */
[----:B------:R-:W1:Y:S04]  /*0970*/  LDS.128 R4, [R22+0x720] ;  /* 0x0007200016047984 */ /* 0x000e680000000c00 */
[----:B------:R-:W-:Y:S01]  /*0980*/  LDS R29, [R22+0x930] ;  /* 0x00093000161d7984 */ /* 0x000fe20000000800 */
[C---:B0-----:R-:W-:Y:S01]  /*0990*/  FFMA R13, R27.reuse, R8, R10 ;  /* 0x000000081b0d7223 */ /* 0x041fe2000000000a */
[C---:B------:R-:W-:Y:S01]  /*09a0*/  FFMA R14, R27.reuse, R9, R14 ;  /* 0x000000091b0e7223 */ /* 0x040fe2000000000e */
[C---:B------:R-:W-:Y:S01]  /*09b0*/  FFMA R28, R27.reuse, R20, R15 ;  /* 0x000000141b1c7223 */ /* 0x040fe2000000000f */
[----:B------:R-:W-:Y:S01]  /*09c0*/  LDS.128 R8, [R22+0x820] ;  /* 0x0008200016087984 */ /* 0x000fe20000000c00 */
[----:B------:R-:W-:-:S03]  /*09d0*/  FFMA R21, R27, R21, R26 ;  /* 0x000000151b157223 */ /* 0x000fc6000000001a */
[----:B------:R-:W0:Y:S01]  /*09e0*/  LDS R20, [R3+0x20] ;  /* 0x0000200003147984 */ /* 0x000e220000000800 */
[C---:B-1----:R-:W-:Y:S01]  /*09f0*/  FFMA R4, R25.reuse, R4, R14 ;  /* 0x0000000419047223 */ /* 0x042fe2000000000e */
[C---:B------:R-:W-:Y:S01]  /*0a00*/  FFMA R7, R25.reuse, R12, R13 ;  /* 0x0000000c19077223 */ /* 0x040fe2000000000d */
[C---:B------:R-:W-:Y:S01]  /*0a10*/  FFMA R27, R25.reuse, R5, R28 ;  /* 0x00000005191b7223 */ /* 0x040fe2000000001c */
[----:B------:R-:W-:Y:S01]  /*0a20*/  LDS.128 R12, [R22+0x920] ;  /* 0x00092000160c7984 */ /* 0x000fe20000000c00 */
[----:B------:R-:W-:-:S03]  /*0a30*/  FFMA R21, R25, R6, R21 ;  /* 0x0000000619157223 */ /* 0x000fc60000000015 */
[----:B------:R-:W1:Y:S04]  /*0a40*/  LDS R26, [R3+0x24] ;  /* 0x00002400031a7984 */ /* 0x000e680000000800 */
[----:B------:R-:W-:Y:S04]  /*0a50*/  LDS R25, [R3+0x28] ;  /* 0x0000280003197984 */ /* 0x000fe80000000800 */
[----:B------:R-:W-:Y:S01]  /*0a60*/  LDS R12, [R22+0xb2c] ;  /* 0x000b2c00160c7984 */ /* 0x000fe20000000800 */
[C---:B0-----:R-:W-:Y:S01]  /*0a70*/  FFMA R5, R20.reuse, R8, R7 ;  /* 0x0000000814057223 */ /* 0x041fe20000000007 */
[C---:B------:R-:W-:Y:S01]  /*0a80*/  FFMA R7, R20.reuse, R9, R4 ;  /* 0x0000000914077223 */ /* 0x040fe20000000004 */
[C---:B------:R-:W-:Y:S01]  /*0a90*/  FFMA R4, R20.reuse, R10, R27 ;  /* 0x0000000a14047223 */ /* 0x040fe2000000001b */
[----:B------:R-:W0:Y:S01]  /*0aa0*/  LDS.64 R8, [R22+0xa28] ;  /* 0x000a280016087984 */ /* 0x000e220000000a00 */
[----:B------:R-:W-:-:S03]  /*0ab0*/  FFMA R11, R20, R11, R21 ;  /* 0x0000000b140b7223 */ /* 0x000fc60000000015 */
[----:B------:R-:W2:Y:S01]  /*0ac0*/  LDS.64 R20, [R22+0xa30] ;  /* 0x000a300016147984 */ /* 0x000ea20000000a00 */
[C---:B-1----:R-:W-:Y:S01]  /*0ad0*/  FFMA R10, R26.reuse, R13, R5 ;  /* 0x0000000d1a0a7223 */ /* 0x042fe20000000005 */
[C---:B------:R-:W-:Y:S01]  /*0ae0*/  FFMA R14, R26.reuse, R14, R7 ;  /* 0x0000000e1a0e7223 */ /* 0x040fe20000000007 */
[C---:B------:R-:W-:Y:S01]  /*0af0*/  FFMA R15, R26.reuse, R15, R4 ;  /* 0x0000000f1a0f7223 */ /* 0x040fe20000000004 */
[----:B------:R-:W1:Y:S01]  /*0b00*/  LDS R27, [R3+0x2c] ;  /* 0x00002c00031b7984 */ /* 0x000e620000000800 */
[----:B------:R-:W-:-:S03]  /*0b10*/  FFMA R26, R26, R29, R11 ;  /* 0x0000001d1a1a7223 */ /* 0x000fc6000000000b */
[----:B------:R-:W3:Y:S04]  /*0b20*/  LDS.128 R4, [R22+0xb30] ;  /* 0x000b300016047984 */ /* 0x000ee80000000c00 */
[----:B------:R-:W-:Y:S01]  /*0b30*/  LDS R29, [R3+0x30] ;  /* 0x00003000031d7984 */ /* 0x000fe20000000800 */
[C---:B0-----:R-:W-:Y:S01]  /*0b40*/  FFMA R13, R25.reuse, R8, R10 ;  /* 0x00000008190d7223 */ /* 0x041fe2000000000a */
[C---:B------:R-:W-:Y:S02]  /*0b50*/  FFMA R14, R25.reuse, R9, R14 ;  /* 0x00000009190e7223 */ /* 0x040fe4000000000e */
[----:B------:R-:W0:Y:S01]  /*0b60*/  LDS.128 R8, [R22+0xc30] ;  /* 0x000c300016087984 */ /* 0x000e220000000c00 */
[C---:B--2---:R-:W-:Y:S01]  /*0b70*/  FFMA R21, R25.reuse, R21, R26 ;  /* 0x0000001519157223 */ /* 0x044fe2000000001a */
[----:B------:R-:W-:-:S02]  /*0b80*/  FFMA R28, R25, R20, R15 ;  /* 0x00000014191c7223 */ /* 0x000fc4000000000f */
[----:B------:R-:W-:Y:S01]  /*0b90*/  LDS R20, [R3+0x34] ;  /* 0x0000340003147984 */ /* 0x000fe20000000800 */
[C---:B-1----:R-:W-:Y:S01]  /*0ba0*/  FFMA R26, R27.reuse, R12, R13 ;  /* 0x0000000c1b1a7223 */ /* 0x042fe2000000000d */
[C---:B---3--:R-:W-:Y:S01]  /*0bb0*/  FFMA R4, R27.reuse, R4, R14 ;  /* 0x000000041b047223 */ /* 0x048fe2000000000e */
[C---:B------:R-:W-:Y:S01]  /*0bc0*/  FFMA R25, R27.reuse, R5, R28 ;  /* 0x000000051b197223 */ /* 0x040fe2000000001c */
[----:B------:R-:W1:Y:S01]  /*0bd0*/  LDS.128 R12, [R22+0xd30] ;  /* 0x000d3000160c7984 */ /* 0x000e620000000c00 */
[----:B------:R-:W-:-:S03]  /*0be0*/  FFMA R6, R27, R6, R21 ;  /* 0x000000061b067223 */ /* 0x000fc60000000015 */
[----:B------:R-:W-:Y:S01]  /*0bf0*/  LDS R27, [R3+0x38] ;  /* 0x00003800031b7984 */ /* 0x000fe20000000800 */
[C---:B0-----:R-:W-:Y:S01]  /*0c00*/  FFMA R21, R29.reuse, R10, R25 ;  /* 0x0000000a1d157223 */ /* 0x041fe20000000019 */
[C---:B------:R-:W-:Y:S02]  /*0c10*/  FFMA R5, R29.reuse, R8, R26 ;  /* 0x000000081d057223 */ /* 0x040fe4000000001a */
[----:B------:R-:W0:Y:S01]  /*0c20*/  LDS R25, [R22+0xd40] ;  /* 0x000d400016197984 */ /* 0x000e220000000800 */
[C---:B------:R-:W-:Y:S01]  /*0c30*/  FFMA R7, R29.reuse, R9, R4 ;  /* 0x000000091d077223 */ /* 0x040fe20000000004 */
[----:B------:R-:W-:Y:S02]  /*0c40*/  FFMA R26, R29, R11, R6 ;  /* 0x0000000b1d1a7223 */ /* 0x000fe40000000006 */
[----:B------:R-:W2:Y:S04]  /*0c50*/  LDS.64 R10, [R22+0xe40] ;  /* 0x000e4000160a7984 */ /* 0x000ea80000000a00 */
[----:B------:R-:W3:Y:S01]  /*0c60*/  LDS.64 R8, [R22+0xe38] ;  /* 0x000e380016087984 */ /* 0x000ee20000000a00 */
[C---:B-1----:R-:W-:Y:S01]  /*0c70*/  FFMA R13, R20.reuse, R13, R5 ;  /* 0x0000000d140d7223 */ /* 0x042fe20000000005 */
[C---:B------:R-:W-:Y:S01]  /*0c80*/  FFMA R12, R20.reuse, R14, R7 ;  /* 0x0000000e140c7223 */ /* 0x040fe20000000007 */
[C---:B------:R-:W-:Y:S01]  /*0c90*/  FFMA R15, R20.reuse, R15, R21 ;  /* 0x0000000f140f7223 */ /* 0x040fe20000000015 */
[----:B------:R-:W-:Y:S04]  /*0ca0*/  LDS.128 R4, [R22+0xf40] ;  /* 0x000f400016047984 */ /* 0x000fe80000000c00 */
[----:B------:R-:W1:Y:S04]  /*0cb0*/  LDS R29, [R3+0x3c] ;  /* 0x00003c00031d7984 */ /* 0x000e680000000800 */
[----:B------:R-:W4:Y:S01]  /*0cc0*/  LDS R14, [R22+0xf3c] ;  /* 0x000f3c00160e7984 */ /* 0x000f220000000800 */
[----:B0-----:R-:W-:Y:S01]  /*0cd0*/  FFMA R26, R20, R25, R26 ;  /* 0x00000019141a7223 */ /* 0x001fe2000000001a */
[----:B--2---:R-:W-:-:S03]  /*0ce0*/  FFMA R10, R27, R10, R15 ;  /* 0x0000000a1b0a7223 */ /* 0x004fc6000000000f */
[C---:B------:R-:W-:Y:S01]  /*0cf0*/  FFMA R11, R27.reuse, R11, R26 ;  /* 0x0000000b1b0b7223 */ /* 0x040fe2000000001a */
[C---:B---3--:R-:W-:Y:S01]  /*0d00*/  FFMA R12, R27.reuse, R9, R12 ;  /* 0x000000091b0c7223 */ /* 0x048fe2000000000c */
[----:B------:R-:W-:-:S03]  /*0d10*/  FFMA R15, R27, R8, R13 ;  /* 0x000000081b0f7223 */ /* 0x000fc6000000000d */
[C---:B-1----:R-:W-:Y:S01]  /*0d20*/  FFMA R12, R29.reuse, R4, R12 ;  /* 0x000000041d0c7223 */ /* 0x042fe2000000000c */
[C---:B------:R-:W-:Y:S01]  /*0d30*/  FFMA R13, R29.reuse, R5, R10 ;  /* 0x000000051d0d7223 */ /* 0x040fe2000000000a */
[C---:B------:R-:W-:Y:S01]  /*0d40*/  FFMA R28, R29.reuse, R6, R11 ;  /* 0x000000061d1c7223 */ /* 0x040fe2000000000b */
[----:B----4-:R-:W-:Y:S01]  /*0d50*/  FFMA R15, R29, R14, R15 ;  /* 0x0000000e1d0f7223 */ /* 0x010fe2000000000f */
[----:B------:R-:W-:Y:S06]  /*0d60*/  BAR.SYNC.DEFER_BLOCKING 0x0 ;  /* 0x0000000000007b1d */ /* 0x000fec0000010000 */
[----:B------:R-:W-:Y:S05]  /*0d70*/  @P0 BRA `(.L_x_72) ;  /* 0xfffffff400400947 */ /* 0x000fea000383ffff */
.L_x_65:
[----:B------:R-:W0:Y:S02]  /*0d80*/  LDCU UR5, c[0x0][0x39c] ;  /* 0x00007380ff0577ac */ /* 0x000e240008000800 */
[----:B0-----:R-:W-:-:S13]  /*0d90*/  ISETP.GE.AND P0, PT, R24, UR5, PT ;  /* 0x0000000518007c0c */ /* 0x001fda000bf06270 */
[----:B------:R-:W-:Y:S05]  /*0da0*/  @P0 EXIT ;  /* 0x000000000000094d */ /* 0x000fea0003800000 */
[----:B------:R-:W0:Y:S01]  /*0db0*/  LDCU.64 UR6, c[0x0][0x3b8] ;  /* 0x00007700ff0677ac */ /* 0x000e220008000a00 */
[----:B------:R-:W1:Y:S01]  /*0dc0*/  LDCU UR9, c[0x0][0x3c4] ;  /* 0x00007880ff0977ac */ /* 0x000e620008000800 */
[----:B------:R-:W2:Y:S01]  /*0dd0*/  LDCU.64 UR10, c[0x0][0x390] ;  /* 0x00007200ff0a77ac */ /* 0x000ea20008000a00 */
[----:B------:R-:W3:Y:S01]  /*0de0*/  LDCU UR14, c[0x0][0x3a0] ;  /* 0x00007400ff0e77ac */ /* 0x000ee20008000800 */
[----:B0-----:R-:W-:Y:S01]  /*0df0*/  UIMAD.WIDE.U32 UR4, UR8, UR6, URZ ;  /* 0x00000006080472a5 */ /* 0x001fe2000f8e00ff */
[----:B-1----:R-:W-:-:S03]  /*0e00*/  FSETP.NEU.AND P0, PT, RZ, UR9, PT ;  /* 0x00000009ff007c0b */ /* 0x002fc6000bf0d000 */
[----:B------:R-:W-:Y:S02]  /*0e10*/  UIMAD UR7, UR8, UR7, UR5 ;  /* 0x00000007080772a4 */ /* 0x000fe4000f8e0205 */
[----:B--2---:R-:W-:-:S04]  /*0e20*/  ULEA UR10, UP0, UR4, UR10, 0x2 ;  /* 0x0000000a040a7291 */ /* 0x004fc8000f8010ff */
[----:B------:R-:W-:Y:S01]  /*0e30*/  ULEA.HI.X UR7, UR4, UR11, UR7, 0x2, UP0 ;  /* 0x0000000b04077291 */ /* 0x000fe200080f1407 */
[----:B---3--:R-:W-:Y:S01]  /*0e40*/  IMAD R5, R24, UR14, R23 ;  /* 0x0000000e18057c24 */ /* 0x008fe2000f8e0217 */
[----:B------:R-:W-:-:S04]  /*0e50*/  MOV R2, UR10 ;  /* 0x0000000a00027c02 */ /* 0x000fc80008000f00 */
[----:B------:R-:W-:Y:S01]  /*0e60*/  MOV R3, UR7 ;  /* 0x0000000700037c02 */ /* 0x000fe20008000f00 */
[----:B------:R-:W-:Y:S06]  /*0e70*/  @!P0 BRA `(.L_x_73) ;  /* 0x00000000009c8947 */ /* 0x000fec0003800000 */
[C---:B------:R-:W-:Y:S01]  /*0e80*/  ISETP.GE.AND P0, PT, R23.reuse, UR14, PT ;  /* 0x0000000e17007c0c */ /* 0x040fe2000bf06270 */
[----:B------:R-:W-:Y:S01]  /*0e90*/  BSSY.RECONVERGENT B0, `(.L_x_74) ;  /* 0x000000e000007945 */ /* 0x000fe20003800200 */
[----:B------:R-:W-:Y:S01]  /*0ea0*/  IADD3 R0, PT, PT, R23, 0x1, RZ ;  /* 0x0000000117007810 */ /* 0x000fe20007ffe0ff */
[----:B------:R-:W-:Y:S01]  /*0eb0*/  IMAD.WIDE.U32 R2, R5, 0x4, R2 ;  /* 0x0000000405027825 */ /* 0x000fe200078e0002 */
[C---:B------:R-:W-:Y:S02]  /*0ec0*/  IADD3 R4, PT, PT, R23.reuse, 0x2, RZ ;  /* 0x0000000217047810 */ /* 0x040fe40007ffe0ff */
[----:B------:R-:W-:Y:S02]  /*0ed0*/  IADD3 R6, PT, PT, R23, 0x3, RZ ;  /* 0x0000000317067810 */ /* 0x000fe40007ffe0ff */
[----:B------:R-:W-:Y:S02]  /*0ee0*/  ISETP.GE.AND P1, PT, R0, UR14, PT ;  /* 0x0000000e00007c0c */ /* 0x000fe4000bf26270 */
[----:B------:R-:W-:-:S02]  /*0ef0*/  ISETP.GE.AND P2, PT, R4, UR14, PT ;  /* 0x0000000e04007c0c */ /* 0x000fc4000bf46270 */
[----:B------:R-:W-:Y:S01]  /*0f00*/  ISETP.GE.AND P3, PT, R6, UR14, PT ;  /* 0x0000000e06007c0c */ /* 0x000fe2000bf66270 */
[----:B------:R-:W-:-:S12]  /*0f10*/  @P0 BRA `(.L_x_75) ;  /* 0x0000000000140947 */ /* 0x000fd80003800000 */
[----:B------:R-:W2:Y:S01]  /*0f20*/  LDG.E R0, desc[UR12][R2.64] ;  /* 0x0000000c02007981 */ /* 0x000ea2000c1e1900 */
[----:B------:R-:W0:Y:S01]  /*0f30*/  LDCU UR4, c[0x0][0x3c0] ;  /* 0x00007800ff0477ac */ /* 0x000e220008000800 */
[----:B--2---:R-:W-:-:S04]  /*0f40*/  FMUL R0, R0, UR9 ;  /* 0x0000000900007c20 */ /* 0x004fc80008400000 */
[----:B0-----:R-:W-:-:S05]  /*0f50*/  FFMA R15, R15, UR4, R0 ;  /* 0x000000040f0f7c23 */ /* 0x001fca0008000000 */
[----:B------:R0:W-:Y:S02]  /*0f60*/  STG.E desc[UR12][R2.64], R15 ;  /* 0x0000000f02007986 */ /* 0x0001e4000c10190c */
.L_x_75:
[----:B------:R-:W-:Y:S05]  /*0f70*/  BSYNC.RECONVERGENT B0 ;  /* 0x0000000000007941 */ /* 0x000fea0003800200 */
.L_x_74:
[----:B------:R-:W-:Y:S04]  /*0f80*/  BSSY.RECONVERGENT B0, `(.L_x_76) ;  /* 0x0000007000007945 */ /* 0x000fe80003800200 */
[----:B------:R-:W-:Y:S05]  /*0f90*/  @P1 BRA `(.L_x_77) ;  /* 0x0000000000141947 */ /* 0x000fea0003800000 */
[----:B------:R-:W2:Y:S01]  /*0fa0*/  LDG.E R0, desc[UR12][R2.64+0x4] ;  /* 0x0000040c02007981 */ /* 0x000ea2000c1e1900 */
[----:B------:R-:W1:Y:S01]  /*0fb0*/  LDCU UR4, c[0x0][0x3c0] ;  /* 0x00007800ff0477ac */ /* 0x000e620008000800 */
[----:B--2---:R-:W-:-:S04]  /*0fc0*/  FMUL R5, R0, UR9 ;  /* 0x0000000900057c20 */ /* 0x004fc80008400000 */
[----:B-1----:R-:W-:-:S05]  /*0fd0*/  FFMA R5, R12, UR4, R5 ;  /* 0x000000040c057c23 */ /* 0x002fca0008000005 */
[----:B------:R1:W-:Y:S02]  /*0fe0*/  STG.E desc[UR12][R2.64+0x4], R5 ;  /* 0x0000040502007986 */ /* 0x0003e4000c10190c */
.L_x_77:
[----:B------:R-:W-:Y:S05]  /*0ff0*/  BSYNC.RECONVERGENT B0 ;  /* 0x0000000000007941 */ /* 0x000fea0003800200 */
.L_x_76:
[----:B------:R-:W-:Y:S04]  /*1000*/  BSSY.RECONVERGENT B0, `(.L_x_78) ;  /* 0x0000007000007945 */ /* 0x000fe80003800200 */
[----:B------:R-:W-:Y:S05]  /*1010*/  @P2 BRA `(.L_x_79) ;  /* 0x0000000000142947 */ /* 0x000fea0003800000 */
[----:B------:R-:W2:Y:S01]  /*1020*/  LDG.E R0, desc[UR12][R2.64+0x8] ;  /* 0x0000080c02007981 */ /* 0x000ea2000c1e1900 */
[----:B------:R-:W3:Y:S01]  /*1030*/  LDCU UR4, c[0x0][0x3c0] ;  /* 0x00007800ff0477ac */ /* 0x000ee20008000800 */
[----:B--2---:R-:W-:-:S04]  /*1040*/  FMUL R0, R0, UR9 ;  /* 0x0000000900007c20 */ /* 0x004fc80008400000 */
[----:B---3--:R-:W-:-:S05]  /*1050*/  FFMA R13, R13, UR4, R0 ;  /* 0x000000040d0d7c23 */ /* 0x008fca0008000000 */
[----:B------:R2:W-:Y:S02]  /*1060*/  STG.E desc[UR12][R2.64+0x8], R13 ;  /* 0x0000080d02007986 */ /* 0x0005e4000c10190c */
.L_x_79:
[----:B------:R-:W-:Y:S05]  /*1070*/  BSYNC.RECONVERGENT B0 ;  /* 0x0000000000007941 */ /* 0x000fea0003800200 */
.L_x_78:
[----:B------:R-:W-:Y:S05]  /*1080*/  @P3 EXIT ;  /* 0x000000000000394d */ /* 0x000fea0003800000 */
[----:B------:R-:W1:Y:S01]  /*1090*/  LDG.E R0, desc[UR12][R2.64+0xc] ;  /* 0x00000c0c02007981 */ /* 0x000e62000c1e1900 */
[----:B------:R-:W3:Y:S01]  /*10a0*/  LDCU UR4, c[0x0][0x3c0] ;  /* 0x00007800ff0477ac */ /* 0x000ee20008000800 */
[----:B-1----:R-:W-:-:S04]  /*10b0*/  FMUL R5, R0, UR9 ;  /* 0x0000000900057c20 */ /* 0x002fc80008400000 */
[----:B---3--:R-:W-:-:S05]  /*10c0*/  FFMA R5, R28, UR4, R5 ;  /* 0x000000041c057c23 */ /* 0x008fca0008000005 */
[----:B------:R-:W-:Y:S01]  /*10d0*/  STG.E desc[UR12][R2.64+0xc], R5 ;  /* 0x00000c0502007986 */ /* 0x000fe2000c10190c */
[----:B------:R-:W-:Y:S05]  /*10e0*/  EXIT ;  /* 0x000000000000794d */ /* 0x000fea0003800000 */
.L_x_73:
[----:B------:R-:W-:Y:S01]  /*10f0*/  IADD3 R0, PT, PT, R23, 0x1, RZ ;  /* 0x0000000117007810 */ /* 0x000fe20007ffe0ff */
[----:B------:R-:W-:Y:S01]  /*1100*/  IMAD.WIDE.U32 R2, R5, 0x4, R2 ;  /* 0x0000000405027825 */ /* 0x000fe200078e0002 */
[C---:B------:R-:W-:Y:S02]  /*1110*/  IADD3 R4, PT, PT, R23.reuse, 0x2, RZ ;  /* 0x0000000217047810 */ /* 0x040fe40007ffe0ff */
[C---:B------:R-:W-:Y:S02]  /*1120*/  ISETP.GE.AND P0, PT, R23.reuse, UR14, PT ;  /* 0x0000000e17007c0c */ /* 0x040fe4000bf06270 */
[----:B------:R-:W-:Y:S02]  /*1130*/  ISETP.GE.AND P1, PT, R0, UR14, PT ;  /* 0x0000000e00007c0c */ /* 0x000fe4000bf26270 */
[----:B------:R-:W-:Y:S02]  /*1140*/  ISETP.GE.AND P2, PT, R4, UR14, PT ;  /* 0x0000000e04007c0c */ /* 0x000fe4000bf46270 */
[----:B------:R-:W-:-:S04]  /*1150*/  IADD3 R23, PT, PT, R23, 0x3, RZ ;  /* 0x0000000317177810 */ /* 0x000fc80007ffe0ff */
[----:B------:R-:W-:-:S03]  /*1160*/  ISETP.GE.AND P3, PT, R23, UR14, PT ;  /* 0x0000000e17007c0c */ /* 0x000fc6000bf66270 */
        /* <DEDUP_REMOVED lines=14> */
.L_x_80:
        /* <DEDUP_REMOVED lines=11> */
.L_x_101:


//--------------------- .text.steel_gemm_batched_kernel --------------------------
	.section	.text.steel_gemm_batched_kernel,"ax",@progbits
	.align	128
        .global         steel_gemm_batched_kernel
        .type           steel_gemm_batched_kernel,@function
        .size           steel_gemm_batched_kernel,(.L_x_102 - steel_gemm_batched_kernel)
        .other          steel_gemm_batched_kernel,@"STO_CUDA_ENTRY STV_DEFAULT"
steel_gemm_batched_kernel:
.text.steel_gemm_batched_kernel:
        /* <DEDUP_REMOVED lines=13> */
[----:B------:R-:W5:Y:S01]  /*00d0*/  LDC R20, c[0x0][0x39c] ;  /* 0x0000e700ff147b82 */ /* 0x000f620000000800 */
[----:B--2---:R-:W-:-:S02]  /*00e0*/  UISETP.GE.AND UP0, UPT, UR9, 0x1, UPT ;  /* 0x000000010900788c */ /* 0x004fc4000bf06270 */
[----:B-1----:R-:W-:Y:S01]  /*00f0*/  USHF.L.U32 UR4, UR4, 0x6, URZ ;  /* 0x0000000604047899 */ /* 0x002fe200080006ff */
[----:B0-----:R-:W-:Y:S01]  /*0100*/  SHF.L.U32 R19, R19, 0x6, RZ ;  /* 0x0000000613137819 */ /* 0x001fe200000006ff */
[----:B-----5:R-:W-:Y:S01]  /*0110*/  IMAD R20, R20, UR8, RZ ;  /* 0x0000000814147c24 */ /* 0x020fe2000f8e02ff */
        /* <DEDUP_REMOVED lines=9> */
[----:B------:R-:W-:Y:S01]  /*01b0*/  LOP3.LUT R21, R0, 0xf, RZ, 0xc0, !PT ;  /* 0x0000000f00157812 */ /* 0x000fe200078ec0ff */
[----:B------:R-:W-:Y:S01]  /*01c0*/  UIADD3 UR5, UPT, UPT, UR9, 0xf, URZ ;  /* 0x0000000f09057890 */ /* 0x000fe2000fffe0ff */
[----:B------:R-:W-:Y:S02]  /*01d0*/  IADD3 R19, PT, PT, R19, R4, RZ ;  /* 0x0000000413137210 */ /* 0x000fe40007ffe0ff */
[----:B------:R-:W-:Y:S01]  /*01e0*/  IADD3 R4, PT, PT, R3, UR4, R20 ;  /* 0x0000000403047c10 */ /* 0x000fe2000fffe014 */
[----:B------:R-:W-:Y:S01]  /*01f0*/  USHF.R.U32.HI UR5, URZ, 0x4, UR5 ;  /* 0x00000004ff057899 */ /* 0x000fe20008011605 */
[----:B------:R-:W-:-:S02]  /*0200*/  LOP3.LUT R18, R2, 0xfc, RZ, 0xc0, !PT ;  /* 0x000000fc02127812 */ /* 0x000fc400078ec0ff */
[----:B------:R-:W-:Y:S01]  /*0210*/  MOV R2, RZ ;  /* 0x000000ff00027202 */ /* 0x000fe20000000f00 */
[----:B------:R-:W-:Y:S01]  /*0220*/  IMAD R17, R4, UR9, R21 ;  /* 0x0000000904117c24 */ /* 0x000fe2000f8e0215 */
[----:B------:R-:W-:Y:S01]  /*0230*/  MOV R24, RZ ;  /* 0x000000ff00187202 */ /* 0x000fe20000000f00 */
[----:B0-----:R-:W-:-:S06]  /*0240*/  ULEA UR6, UR7, UR6, 0x18 ;  /* 0x0000000607067291 */ /* 0x001fcc000f8ec0ff */
[----:B------:R-:W-:-:S07]  /*0250*/  IADD3 R18, PT, PT, R18, UR6, RZ ;  /* 0x0000000612127c10 */ /* 0x000fce000fffe0ff */
.L_x_88:
[----:B------:R-:W0:Y:S01]  /*0260*/  S2UR UR6, SR_CgaCtaId ;  /* 0x00000000000679c3 */ /* 0x000e220000008800 */
[----:B------:R-:W1:Y:S01]  /*0270*/  LDCU UR7, c[0x0][0x3a4] ;  /* 0x00007480ff0777ac */ /* 0x000e620008000800 */
[C---:B------:R-:W-:Y:S01]  /*0280*/  LEA R3, R2.reuse, R21, 0x4 ;  /* 0x0000001502037211 */ /* 0x040fe200078e20ff */
[----:B------:R-:W-:Y:S01]  /*0290*/  BSSY.RECONVERGENT B0, `(.L_x_82) ;  /* 0x0000018000007945 */ /* 0x000fe20003800200 */
[----:B------:R-:W-:Y:S01]  /*02a0*/  SHF.R.U32.HI R4, RZ, 0x4, R0 ;  /* 0x00000004ff047819 */ /* 0x000fe20000011600 */
[----:B------:R-:W-:Y:S01]  /*02b0*/  UMOV UR4, 0x400 ;  /* 0x0000040000047882 */ /* 0x000fe20000000000 */
[----:B------:R-:W-:Y:S01]  /*02c0*/  LEA R7, R2, R17, 0x4 ;  /* 0x0000001102077211 */ /* 0x000fe200078e20ff */
[----:B------:R-:W2:Y:S01]  /*02d0*/  LDCU UR9, c[0x0][0x39c] ;  /* 0x00007380ff0977ac */ /* 0x000ea20008000800 */
[----:B------:R-:W3:Y:S01]  /*02e0*/  LDC R12, c[0x0][0x3a4] ;  /* 0x0000e900ff0c7b82 */ /* 0x000ee20000000800 */
[----:B------:R-:W-:Y:S02]  /*02f0*/  MOV R6, R23 ;  /* 0x0000001700067202 */ /* 0x000fe40000000f00 */
[----:B------:R-:W-:-:S02]  /*0300*/  MOV R8, R0 ;  /* 0x0000000000087202 */ /* 0x000fc40000000f00 */
[----:B-1----:R-:W-:Y:S01]  /*0310*/  ISETP.GE.AND P1, PT, R3, UR7, PT ;  /* 0x0000000703007c0c */ /* 0x002fe2000bf26270 */
[----:B------:R-:W-:Y:S01]  /*0320*/  IMAD R3, R4, 0x11, R21 ;  /* 0x0000001104037824 */ /* 0x000fe200078e0215 */
[----:B0-----:R-:W-:-:S06]  /*0330*/  ULEA UR4, UR6, UR4, 0x18 ;  /* 0x0000000406047291 */ /* 0x001fcc000f8ec0ff */
[----:B--2---:R-:W-:-:S07]  /*0340*/  LEA R3, R3, UR4, 0x2 ;  /* 0x0000000403037c11 */ /* 0x004fce000f8e10ff */
.L_x_83:
[----:B------:R-:W-:Y:S01]  /*0350*/  ISETP.GE.OR P0, PT, R6, UR9, P1 ;  /* 0x0000000906007c0c */ /* 0x000fe20008f06670 */
[----:B------:R-:W-:-:S12]  /*0360*/  HFMA2 R10, -RZ, RZ, 0, 0 ;  /* 0x00000000ff0a7431 */ /* 0x000fd800000001ff */
[----:B------:R-:W0:Y:S02]  /*0370*/  @!P0 LDC.64 R4, c[0x0][0x380] ;  /* 0x0000e000ff048b82 */ /* 0x000e240000000a00 */
[----:B0-----:R-:W-:-:S05]  /*0380*/  @!P0 IMAD.WIDE R4, R7, 0x4, R4 ;  /* 0x0000000407048825 */ /* 0x001fca00078e0204 */
        /* <DEDUP_REMOVED lines=9> */
.L_x_82:
[----:B------:R-:W0:Y:S01]  /*0420*/  LDC R8, c[0x0][0x3a4] ;  /* 0x0000e900ff087b82 */ /* 0x000e220000000800 */
[----:B------:R-:W1:Y:S01]  /*0430*/  LDCU UR4, c[0x0][0x3a0] ;  /* 0x00007400ff0477ac */ /* 0x000e620008000800 */
[----:B------:R-:W-:Y:S01]  /*0440*/  BSSY.RECONVERGENT B0, `(.L_x_84) ;  /* 0x0000015000007945 */ /* 0x000fe20003800200 */
[----:B------:R-:W-:Y:S01]  /*0450*/  MOV R3, R0 ;  /* 0x0000000000037202 */ /* 0x000fe20000000f00 */
[----:B------:R-:W2:Y:S04]  /*0460*/  LDCU UR6, c[0x0][0x3a0] ;  /* 0x00007400ff0677ac */ /* 0x000ea80008000800 */
[----:B------:R-:W3:Y:S01]  /*0470*/  LDC.64 R4, c[0x0][0x388] ;  /* 0x0000e200ff047b82 */ /* 0x000ee20000000a00 */
[----:B-1----:R-:W-:-:S13]  /*0480*/  ISETP.GE.AND P0, PT, R19, UR4, PT ;  /* 0x0000000413007c0c */ /* 0x002fda000bf06270 */
.L_x_87:
[----:B------:R-:W-:Y:S01]  /*0490*/  SHF.R.U32.HI R9, RZ, 0x6, R3 ;  /* 0x00000006ff097819 */ /* 0x000fe20000011603 */
[----:B------:R-:W-:Y:S01]  /*04a0*/  BSSY.RECONVERGENT B1, `(.L_x_85) ;  /* 0x000000a000017945 */ /* 0x000fe20003800200 */
[----:B------:R-:W-:Y:S02]  /*04b0*/  HFMA2 R6, -RZ, RZ, 0, 0 ;  /* 0x00000000ff067431 */ /* 0x000fe400000001ff */
[----:B0-----:R-:W-:Y:S01]  /*04c0*/  LEA R7, R2, R9, 0x4 ;  /* 0x0000000902077211 */ /* 0x001fe200078e20ff */
[----:B------:R-:W-:-:S03]  /*04d0*/  IMAD R9, R9, 0x104, R18 ;  /* 0x0000010409097824 */ /* 0x000fc600078e0212 */
[----:B0-----:R-:W-:-:S13]  /*04e0*/  ISETP.GE.OR P1, PT, R7, R8, P0 ;  /* 0x000000080700720c */ /* 0x001fda0000726670 */
[----:B------:R-:W-:Y:S05]  /*04f0*/  @P1 BRA `(.L_x_86) ;  /* 0x0000000000101947 */ /* 0x000fea0003800000 */
[----:B------:R-:W-:-:S04]  /*0500*/  IMAD R6, R8, UR8, R7 ;  /* 0x0000000808067c24 */ /* 0x000fc8000f8e0207 */
[----:B--2---:R-:W-:-:S04]  /*0510*/  IMAD R7, R6, UR6, R19 ;  /* 0x0000000606077c24 */ /* 0x004fc8000f8e0213 */
[----:B---3--:R-:W-:-:S06]  /*0520*/  IMAD.WIDE R6, R7, 0x4, R4 ;  /* 0x0000000407067825 */ /* 0x008fcc00078e0204 */
[----:B------:R0:W5:Y:S02]  /*0530*/  LDG.E.CONSTANT R6, desc[UR10][R6.64] ;  /* 0x0000000a06067981 */ /* 0x000164000c1e9900 */
.L_x_86:
[----:B--2---:R-:W-:Y:S05]  /*0540*/  BSYNC.RECONVERGENT B1 ;  /* 0x0000000000017941 */ /* 0x004fea0003800200 */
.L_x_85:
[----:B-----5:R1:W-:Y:S01]  /*0550*/  STS [R9], R6 ;  /* 0x0000000609007388 */ /* 0x0203e20000000800 */
[C---:B------:R-:W-:Y:S02]  /*0560*/  ISETP.GE.U32.AND P1, PT, R3.reuse, 0x300, PT ;  /* 0x000003000300780c */ /* 0x040fe40003f26070 */
[----:B------:R-:W-:-:S11]  /*0570*/  IADD3 R3, PT, PT, R3, 0x100, RZ ;  /* 0x0000010003037810 */ /* 0x000fd60007ffe0ff */
[----:B-1----:R-:W-:Y:S05]  /*0580*/  @!P1 BRA `(.L_x_87) ;  /* 0xfffffffc00c09947 */ /* 0x002fea000383ffff */
[----:B------:R-:W-:Y:S05]  /*0590*/  BSYNC.RECONVERGENT B0 ;  /* 0x0000000000007941 */ /* 0x000fea0003800200 */
.L_x_84:
[----:B------:R-:W1:Y:S08]  /*05a0*/  S2UR UR6, SR_CgaCtaId ;  /* 0x00000000000679c3 */ /* 0x000e700000008800 */
[----:B------:R-:W-:Y:S01]  /*05b0*/  BAR.SYNC.DEFER_BLOCKING 0x0 ;  /* 0x0000000000007b1d */ /* 0x000fe20000010000 */
[----:B------:R-:W-:Y:S02]  /*05c0*/  SHF.R.U32.HI R16, RZ, 0x4, R0 ;  /* 0x00000004ff107819 */ /* 0x000fe40000011600 */
[----:B------:R-:W-:-:S02]  /*05d0*/  SHF.L.U32 R3, R0, 0x4, RZ ;  /* 0x0000000400037819 */ /* 0x000fc400000006ff */
[----:B------:R-:W-:Y:S01]  /*05e0*/  IADD3 R2, PT, PT, R2, 0x1, RZ ;  /* 0x0000000102027810 */ /* 0x000fe20007ffe0ff */
[----:B------:R-:W-:Y:S01]  /*05f0*/  UMOV UR4, 0x400 ;  /* 0x0000040000047882 */ /* 0x000fe20000000000 */
[----:B------:R-:W-:Y:S02]  /*0600*/  LOP3.LUT R3, R3, 0xf0, RZ, 0xc0, !PT ;  /* 0x000000f003037812 */ /* 0x000fe400078ec0ff */
[----:B------:R-:W-:Y:S01]  /*0610*/  ISETP.NE.AND P0, PT, R2, UR5, PT ;  /* 0x0000000502007c0c */ /* 0x000fe2000bf05270 */
[----:B-1----:R-:W-:Y:S02]  /*0620*/  ULEA UR7, UR6, UR4, 0x18 ;  /* 0x0000000406077291 */ /* 0x002fe4000f8ec0ff */
[----:B------:R-:W-:-:S04]  /*0630*/  UIADD3 UR4, UPT, UPT, UR4, 0x1100, URZ ;  /* 0x0000110004047890 */ /* 0x000fc8000fffe0ff */
[----:B---3--:R-:W-:Y:S01]  /*0640*/  MOV R5, UR7 ;  /* 0x0000000700057c02 */ /* 0x008fe20008000f00 */
[----:B------:R-:W-:-:S04]  /*0650*/  ULEA UR4, UR6, UR4, 0x18 ;  /* 0x0000000406047291 */ /* 0x000fc8000f8ec0ff */
[----:B------:R-:W-:-:S05]  /*0660*/  IMAD R16, R16, 0x44, R5 ;  /* 0x0000004410107824 */ /* 0x000fca00078e0205 */
[----:B0-----:R-:W-:Y:S04]  /*0670*/  LDS.128 R4, [R3+UR4] ;  /* 0x0000000403047984 */ /* 0x001fe80008000c00 */
[----:B------:R-:W0:Y:S04]  /*0680*/  LDS R26, [R16] ;  /* 0x00000000101a7984 */ /* 0x000e280000000800 */
[----:B------:R-:W-:Y:S04]  /*0690*/  LDS.128 R8, [R3+UR4+0x100] ;  /* 0x0001000403087984 */ /* 0x000fe80008000c00 */
[----:B------:R-:W1:Y:S04]  /*06a0*/  LDS R12, [R16+0x4] ;  /* 0x00000400100c7984 */ /* 0x000e680000000800 */
[----:B------:R-:W2:Y:S01]  /*06b0*/  LDS R15, [R3+UR4+0x110] ;  /* 0x00011004030f7984 */ /* 0x000ea20008000800 */
[C---:B0-----:R-:W-:Y:S01]  /*06c0*/  FFMA R5, R26.reuse, R5, R14 ;  /* 0x000000051a057223 */ /* 0x041fe2000000000e */
[C---:B------:R-:W-:Y:S01]  /*06d0*/  FFMA R6, R26.reuse, R6, R25 ;  /* 0x000000061a067223 */ /* 0x040fe20000000019 */
[C---:B------:R-:W-:Y:S01]  /*06e0*/  FFMA R13, R26.reuse, R4, R13 ;  /* 0x000000041a0d7223 */ /* 0x040fe2000000000d */
[----:B------:R-:W-:Y:S01]  /*06f0*/  FFMA R27, R26, R7, R24 ;  /* 0x000000071a1b7223 */ /* 0x000fe20000000018 */
[----:B------:R-:W-:Y:S02]  /*0700*/  LDS R14, [R3+UR4+0x30c] ;  /* 0x00030c04030e7984 */ /* 0x000fe40008000800 */
[C---:B-1----:R-:W-:Y:S01]  /*0710*/  FFMA R25, R12.reuse, R9, R13 ;  /* 0x000000090c197223 */ /* 0x042fe2000000000d */
[C---:B------:R-:W-:Y:S01]  /*0720*/  FFMA R24, R12.reuse, R10, R5 ;  /* 0x0000000a0c187223 */ /* 0x040fe20000000005 */
[C---:B------:R-:W-:Y:S01]  /*0730*/  FFMA R29, R12.reuse, R11, R6 ;  /* 0x0000000b0c1d7223 */ /* 0x040fe20000000006 */
[----:B------:R-:W-:Y:S01]  /*0740*/  LDS.64 R4, [R3+UR4+0x208] ;  /* 0x0002080403047984 */ /* 0x000fe20008000a00 */
[----:B--2---:R-:W-:-:S03]  /*0750*/  FFMA R12, R12, R15, R27 ;  /* 0x0000000f0c0c7223 */ /* 0x004fc6000000001b */
[----:B------:R-:W0:Y:S04]  /*0760*/  LDS R26, [R16+0x8] ;  /* 0x00000800101a7984 */ /* 0x000e280000000800 */
[----:B------:R-:W-:Y:S04]  /*0770*/  LDS.128 R8, [R3+UR4+0x310] ;  /* 0x0003100403087984 */ /* 0x000fe80008000c00 */
[----:B------:R-:W1:Y:S04]  /*0780*/  LDS.64 R6, [R3+UR4+0x210] ;  /* 0x0002100403067984 */ /* 0x000e680008000a00 */
[----:B------:R-:W2:Y:S01]  /*0790*/  LDS R13, [R16+0xc] ;  /* 0x00000c00100d7984 */ /* 0x000ea20000000800 */
[C---:B0-----:R-:W-:Y:S01]  /*07a0*/  FFMA R24, R26.reuse, R5, R24 ;  /* 0x000000051a187223 */ /* 0x041fe20000000018 */
[----:B------:R-:W-:-:S02]  /*07b0*/  FFMA R15, R26, R4, R25 ;  /* 0x000000041a0f7223 */ /* 0x000fc40000000019 */
[----:B------:R-:W-:Y:S01]  /*07c0*/  LDS R25, [R16+0x10] ;  /* 0x0000100010197984 */ /* 0x000fe20000000800 */
[C---:B-1----:R-:W-:Y:S01]  /*07d0*/  FFMA R28, R26.reuse, R6, R29 ;  /* 0x000000061a1c7223 */ /* 0x042fe2000000001d */
[----:B------:R-:W-:Y:S02]  /*07e0*/  FFMA R11, R26, R7, R12 ;  /* 0x000000071a0b7223 */ /* 0x000fe4000000000c */
[----:B------:R-:W0:Y:S01]  /*07f0*/  LDS.128 R4, [R3+UR4+0x410] ;  /* 0x0004100403047984 */ /* 0x000e220008000c00 */
[C---:B--2---:R-:W-:Y:S01]  /*0800*/  FFMA R24, R13.reuse, R8, R24 ;  /* 0x000000080d187223 */ /* 0x044fe20000000018 */
[C---:B------:R-:W-:Y:S01]  /*0810*/  FFMA R27, R13.reuse, R9, R28 ;  /* 0x000000090d1b7223 */ /* 0x040fe2000000001c */
[C---:B------:R-:W-:Y:S01]  /*0820*/  FFMA R26, R13.reuse, R10, R11 ;  /* 0x0000000a0d1a7223 */ /* 0x040fe2000000000b */
[----:B------:R-:W-:Y:S01]  /*0830*/  LDS R12, [R16+0x14] ;  /* 0x00001400100c7984 */ /* 0x000fe20000000800 */
[----:B------:R-:W-:-:S03]  /*0840*/  FFMA R14, R13, R14, R15 ;  /* 0x0000000e0d0e7223 */ /* 0x000fc6000000000f */
[----:B------:R-:W1:Y:S04]  /*0850*/  LDS.128 R8, [R3+UR4+0x510] ;  /* 0x0005100403087984 */ /* 0x000e680008000c00 */
[----:B------:R-:W2:Y:S01]  /*0860*/  LDS R15, [R3+UR4+0x520] ;  /* 0x00052004030f7984 */ /* 0x000ea20008000800 */
[C---:B0-----:R-:W-:Y:S01]  /*0870*/  FFMA R5, R25.reuse, R5, R24 ;  /* 0x0000000519057223 */ /* 0x041fe20000000018 */
[C---:B------:R-:W-:Y:S01]  /*0880*/  FFMA R6, R25.reuse, R6, R27 ;  /* 0x0000000619067223 */ /* 0x040fe2000000001b */
[C---:B------:R-:W-:Y:S01]  /*0890*/  FFMA R13, R25.reuse, R4, R14 ;  /* 0x00000004190d7223 */ /* 0x040fe2000000000e */
[----:B------:R-:W-:Y:S01]  /*08a0*/  FFMA R27, R25, R7, R26 ;  /* 0x00000007191b7223 */ /* 0x000fe2000000001a */
[----:B------:R-:W-:Y:S02]  /*08b0*/  LDS R24, [R16+0x18] ;  /* 0x0000180010187984 */ /* 0x000fe40000000800 */
[C---:B-1----:R-:W-:Y:S01]  /*08c0*/  FFMA R25, R12.reuse, R9, R13 ;  /* 0x000000090c197223 */ /* 0x042fe2000000000d */
[C---:B------:R-:W-:Y:S01]  /*08d0*/  FFMA R14, R12.reuse, R10, R5 ;  /* 0x0000000a0c0e7223 */ /* 0x040fe20000000005 */
[C---:B------:R-:W-:Y:S01]  /*08e0*/  FFMA R29, R12.reuse, R11, R6 ;  /* 0x0000000b0c1d7223 */ /* 0x040fe20000000006 */
[----:B------:R-:W0:Y:S01]  /*08f0*/  LDS.64 R4, [R3+UR4+0x618] ;  /* 0x0006180403047984 */ /* 0x000e220008000a00 */
[----:B--2---:R-:W-:-:S03]  /*0900*/  FFMA R26, R12, R15, R27 ;  /* 0x0000000f0c1a7223 */ /* 0x004fc6000000001b */
[----:B------:R-:W-:Y:S04]  /*0910*/  LDS.128 R8, [R3+UR4+0x720] ;  /* 0x0007200403087984 */ /* 0x000fe80008000c00 */
[----:B------:R-:W1:Y:S04]  /*0920*/  LDS.64 R6, [R3+UR4+0x620] ;  /* 0x0006200403067984 */ /* 0x000e680008000a00 */
[----:B------:R-:W2:Y:S04]  /*0930*/  LDS R13, [R16+0x1c] ;  /* 0x00001c00100d7984 */ /* 0x000ea80000000800 */
[----:B------:R-:W3:Y:S01]  /*0940*/  LDS R12, [R3+UR4+0x71c] ;  /* 0x00071c04030c7984 */ /* 0x000ee20008000800 */
[C---:B0-----:R-:W-:Y:S01]  /*0950*/  FFMA R14, R24.reuse, R5, R14 ;  /* 0x00000005180e7223 */ /* 0x041fe2000000000e */
[----:B------:R-:W-:-:S02]  /*0960*/  FFMA R15, R24, R4, R25 ;  /* 0x00000004180f7223 */ /* 0x000fc40000000019 */
[----:B------:R-:W-:Y:S01]  /*0970*/  LDS R25, [R16+0x20] ;  /* 0x0000200010197984 */ /* 0x000fe20000000800 */
[C---:B-1----:R-:W-:Y:S01]  /*0980*/  FFMA R28, R24.reuse, R6, R29 ;  /* 0x00000006181c7223 */ /* 0x042fe2000000001d */
[----:B------:R-:W-:Y:S02]  /*0990*/  FFMA R11, R24, R7, R26 ;  /* 0x00000007180b7223 */ /* 0x000fe4000000001a */
[----:B------:R-:W-:Y:S01]  /*09a0*/  LDS R29, [R16+0x28] ;  /* 0x00002800101d7984 */ /* 0x000fe20000000800 */
[C---:B--2---:R-:W-:Y:S01]  /*09b0*/  FFMA R14, R13.reuse, R8, R14 ;  /* 0x000000080d0e7223 */ /* 0x044fe2000000000e */
[C---:B------:R-:W-:Y:S02]  /*09c0*/  FFMA R27, R13.reuse, R9, R28 ;  /* 0x000000090d1b7223 */ /* 0x040fe4000000001c */
[----:B------:R-:W0:Y:S01]  /*09d0*/  LDS.128 R4, [R3+UR4+0x820] ;  /* 0x0008200403047984 */ /* 0x000e220008000c00 */
[C---:B------:R-:W-:Y:S01]  /*09e0*/  FFMA R26, R13.reuse, R10, R11 ;  /* 0x0000000a0d1a7223 */ /* 0x040fe2000000000b */
[----:B---3--:R-:W-:-:S02]  /*09f0*/  FFMA R12, R13, R12, R15 ;  /* 0x0000000c0d0c7223 */ /* 0x008fc4000000000f */
        /* <DEDUP_REMOVED lines=12> */
[----:B------:R-:W0:Y:S01]  /*0ac0*/  LDS.64 R8, [R3+UR4+0xa28] ;  /* 0x000a280403087984 */ /* 0x000e220008000a00 */
[----:B--2---:R-:W-:-:S03]  /*0ad0*/  FFMA R26, R24, R13, R26 ;  /* 0x0000000d181a7223 */ /* 0x004fc6000000001a */
[----:B------:R-:W1:Y:S04]  /*0ae0*/  LDS.64 R10, [R3+UR4+0xa30] ;  /* 0x000a3004030a7984 */ /* 0x000e680008000a00 */
[----:B------:R-:W2:Y:S04]  /*0af0*/  LDS.128 R4, [R3+UR4+0xb30] ;  /* 0x000b300403047984 */ /* 0x000ea80008000c00 */
[----:B------:R-:W3:Y:S01]  /*0b00*/  LDS R25, [R16+0x2c] ;  /* 0x00002c0010197984 */ /* 0x000ee20000000800 */
[C---:B0-----:R-:W-:Y:S01]  /*0b10*/  FFMA R14, R29.reuse, R9, R14 ;  /* 0x000000091d0e7223 */ /* 0x041fe2000000000e */
[C---:B------:R-:W-:Y:S01]  /*0b20*/  FFMA R15, R29.reuse, R8, R15 ;  /* 0x000000081d0f7223 */ /* 0x040fe2000000000f */
[----:B-1----:R-:W-:-:S02]  /*0b30*/  FFMA R24, R29, R10, R27 ;  /* 0x0000000a1d187223 */ /* 0x002fc4000000001b */
[----:B------:R-:W-:Y:S01]  /*0b40*/  LDS R27, [R16+0x30] ;  /* 0x00003000101b7984 */ /* 0x000fe20000000800 */
[----:B--2---:R-:W-:-:S03]  /*0b50*/  FFMA R7, R29, R11, R26 ;  /* 0x0000000b1d077223 */ /* 0x004fc6000000001a */
[----:B------:R-:W0:Y:S01]  /*0b60*/  LDS.128 R8, [R3+UR4+0xc30] ;  /* 0x000c300403087984 */ /* 0x000e220008000c00 */
[C---:B---3--:R-:W-:Y:S01]  /*0b70*/  FFMA R4, R25.reuse, R4, R14 ;  /* 0x0000000419047223 */ /* 0x048fe2000000000e */
        /* <DEDUP_REMOVED lines=10> */
[----:B------:R-:W-:Y:S04]  /*0c20*/  LDS R26, [R16+0x38] ;  /* 0x00003800101a7984 */ /* 0x000fe80000000800 */
        /* <DEDUP_REMOVED lines=10> */
[C---:B-1----:R-:W-:Y:S01]  /*0cd0*/  FFMA R10, R26.reuse, R10, R15 ;  /* 0x0000000a1a0a7223 */ /* 0x042fe2000000000f */
[----:B------:R-:W-:Y:S01]  /*0ce0*/  FFMA R11, R26, R11, R12 ;  /* 0x0000000b1a0b7223 */ /* 0x000fe2000000000c */
[C---:B------:R-:W-:Y:S01]  /*0cf0*/  FFMA R13, R27.reuse, R28, R8 ;  /* 0x0000001c1b0d7223 */ /* 0x040fe20000000008 */
[C---:B--2---:R-:W-:Y:S01]  /*0d00*/  FFMA R14, R27.reuse, R4, R9 ;  /* 0x000000041b0e7223 */ /* 0x044fe20000000009 */
[C---:B------:R-:W-:Y:S01]  /*0d10*/  FFMA R25, R27.reuse, R5, R10 ;  /* 0x000000051b197223 */ /* 0x040fe2000000000a */
[----:B------:R-:W-:Y:S01]  /*0d20*/  FFMA R24, R27, R6, R11 ;  /* 0x000000061b187223 */ /* 0x000fe2000000000b */
[----:B------:R-:W-:Y:S06]  /*0d30*/  BAR.SYNC.DEFER_BLOCKING 0x0 ;  /* 0x0000000000007b1d */ /* 0x000fec0000010000 */
[----:B------:R-:W-:Y:S05]  /*0d40*/  @P0 BRA `(.L_x_88) ;  /* 0xfffffff400440947 */ /* 0x000fea000383ffff */
.L_x_81:
[----:B------:R-:W0:Y:S02]  /*0d50*/  LDCU UR4, c[0x0][0x39c] ;  /* 0x00007380ff0477ac */ /* 0x000e240008000800 */
[----:B0-----:R-:W-:-:S13]  /*0d60*/  ISETP.GE.AND P0, PT, R23, UR4, PT ;  /* 0x0000000417007c0c */ /* 0x001fda000bf06270 */
[----:B------:R-:W-:Y:S05]  /*0d70*/  @P0 EXIT ;  /* 0x000000000000094d */ /* 0x000fea0003800000 */
[----:B------:R-:W0:Y:S01]  /*0d80*/  LDCU UR4, c[0x0][0x3ac] ;  /* 0x00007580ff0477ac */ /* 0x000e220008000800 */
[----:B------:R-:W1:Y:S01]  /*0d90*/  LDCU UR6, c[0x0][0x3a0] ;  /* 0x00007400ff0677ac */ /* 0x000e620008000800 */
[----:B0-----:R-:W-:Y:S01]  /*0da0*/  FSETP.NEU.AND P0, PT, RZ, UR4, PT ;  /* 0x00000004ff007c0b */ /* 0x001fe2000bf0d000 */
[----:B-1----:R-:W-:-:S04]  /*0db0*/  IMAD R23, R23, UR6, R22 ;  /* 0x0000000617177c24 */ /* 0x002fc8000f8e0216 */
[----:B------:R-:W-:-:S08]  /*0dc0*/  IMAD R23, R20, UR6, R23 ;  /* 0x0000000614177c24 */ /* 0x000fd0000f8e0217 */
        /* <DEDUP_REMOVED lines=17> */
.L_x_91:
[----:B------:R-:W-:Y:S05]  /*0ee0*/  BSYNC.RECONVERGENT B0 ;  /* 0x0000000000007941 */ /* 0x000fea0003800200 */
.L_x_90:
[----:B------:R-:W-:Y:S04]  /*0ef0*/  BSSY.RECONVERGENT B0, `(.L_x_92) ;  /* 0x0000007000007945 */ /* 0x000fe80003800200 */
[----:B------:R-:W-:Y:S05]  /*0f00*/  @P1 BRA `(.L_x_93) ;  /* 0x0000000000141947 */ /* 0x000fea0003800000 */
[----:B------:R-:W2:Y:S01]  /*0f10*/  LDG.E R0, desc[UR10][R2.64+0x4] ;  /* 0x0000040a02007981 */ /* 0x000ea2000c1e1900 */
[----:B------:R-:W1:Y:S01]  /*0f20*/  LDCU UR5, c[0x0][0x3a8] ;  /* 0x00007500ff0577ac */ /* 0x000e620008000800 */
[----:B--2---:R-:W-:-:S04]  /*0f30*/  FMUL R5, R0, UR4 ;  /* 0x0000000400057c20 */ /* 0x004fc80008400000 */
[----:B-1----:R-:W-:-:S05]  /*0f40*/  FFMA R5, R14, UR5, R5 ;  /* 0x000000050e057c23 */ /* 0x002fca0008000005 */
[----:B------:R1:W-:Y:S02]  /*0f50*/  STG.E desc[UR10][R2.64+0x4], R5 ;  /* 0x0000040502007986 */ /* 0x0003e4000c10190a */
.L_x_93:
[----:B------:R-:W-:Y:S05]  /*0f60*/  BSYNC.RECONVERGENT B0 ;  /* 0x0000000000007941 */ /* 0x000fea0003800200 */
.L_x_92:
[----:B------:R-:W-:Y:S04]  /*0f70*/  BSSY.RECONVERGENT B0, `(.L_x_94) ;  /* 0x0000007000007945 */ /* 0x000fe80003800200 */
[----:B------:R-:W-:Y:S05]  /*0f80*/  @P2 BRA `(.L_x_95) ;  /* 0x0000000000142947 */ /* 0x000fea0003800000 */
[----:B------:R-:W2:Y:S01]  /*0f90*/  LDG.E R0, desc[UR10][R2.64+0x8] ;  /* 0x0000080a02007981 */ /* 0x000ea2000c1e1900 */
[----:B------:R-:W3:Y:S01]  /*0fa0*/  LDCU UR5, c[0x0][0x3a8] ;  /* 0x00007500ff0577ac */ /* 0x000ee20008000800 */
[----:B--2---:R-:W-:-:S04]  /*0fb0*/  FMUL R0, R0, UR4 ;  /* 0x0000000400007c20 */ /* 0x004fc80008400000 */
[----:B---3--:R-:W-:-:S05]  /*0fc0*/  FFMA R25, R25, UR5, R0 ;  /* 0x0000000519197c23 */ /* 0x008fca0008000000 */
[----:B------:R2:W-:Y:S02]  /*0fd0*/  STG.E desc[UR10][R2.64+0x8], R25 ;  /* 0x0000081902007986 */ /* 0x0005e4000c10190a */
.L_x_95:
[----:B------:R-:W-:Y:S05]  /*0fe0*/  BSYNC.RECONVERGENT B0 ;  /* 0x0000000000007941 */ /* 0x000fea0003800200 */
.L_x_94:
[----:B------:R-:W-:Y:S05]  /*0ff0*/  @P3 EXIT ;  /* 0x000000000000394d */ /* 0x000fea0003800000 */
[----:B------:R-:W1:Y:S01]  /*1000*/  LDG.E R0, desc[UR10][R2.64+0xc] ;  /* 0x00000c0a02007981 */ /* 0x000e62000c1e1900 */
[----:B------:R-:W3:Y:S01]  /*1010*/  LDCU UR5, c[0x0][0x3a8] ;  /* 0x00007500ff0577ac */ /* 0x000ee20008000800 */
[----:B-1----:R-:W-:-:S04]  /*1020*/  FMUL R5, R0, UR4 ;  /* 0x0000000400057c20 */ /* 0x002fc80008400000 */
[----:B---3--:R-:W-:-:S05]  /*1030*/  FFMA R5, R24, UR5, R5 ;  /* 0x0000000518057c23 */ /* 0x008fca0008000005 */
[----:B------:R-:W-:Y:S01]  /*1040*/  STG.E desc[UR10][R2.64+0xc], R5 ;  /* 0x00000c0502007986 */ /* 0x000fe2000c10190a */
[----:B------:R-:W-:Y:S05]  /*1050*/  EXIT ;  /* 0x000000000000794d */ /* 0x000fea0003800000 */
.L_x_89:
        /* <DEDUP_REMOVED lines=23> */
.L_x_96:
        /* <DEDUP_REMOVED lines=11> */
.L_x_102:


//--------------------- .nv.shared.steel_gemm_ragged_kernel --------------------------
	.section	.nv.shared.steel_gemm_ragged_kernel,"aw",@nobits
	.sectionflags	@""
	.align	4
.nv.shared.steel_gemm_ragged_kernel:
	.zero		9536


//--------------------- .nv.shared.reserved.0     --------------------------
	.section	.nv.shared.reserved.0,"aw",@nobits
	.weak		__nv_reservedSMEM_offset_0_alias
	.size		__nv_reservedSMEM_offset_0_alias, 0, 64
	.other		__nv_reservedSMEM_offset_0_alias,@"STO_CUDA_RESERVED_SHARED STV_DEFAULT"
__nv_reservedSMEM_offset_0_alias:
	.zero		0
	.zero		64


//--------------------- .nv.shared.steel_gemm_segmented_reduce_kernel --------------------------
	.section	.nv.shared.steel_gemm_segmented_reduce_kernel,"aw",@nobits
	.sectionflags	@""
	.align	4
.nv.shared.steel_gemm_segmented_reduce_kernel:
	.zero		9792


//--------------------- .nv.shared.steel_gemm_grouped_kernel --------------------------
	.section	.nv.shared.steel_gemm_grouped_kernel,"aw",@nobits
	.sectionflags	@""
	.align	4
.nv.shared.steel_gemm_grouped_kernel:
	.zero		9536


//--------------------- .nv.shared.steel_gemm_variable_batched_kernel --------------------------
	.section	.nv.shared.steel_gemm_variable_batched_kernel,"aw",@nobits
	.sectionflags	@""
	.align	4
.nv.shared.steel_gemm_variable_batched_kernel:
	.zero		9536


//--------------------- .nv.shared.steel_gemm_strided_batched_kernel --------------------------
	.section	.nv.shared.steel_gemm_strided_batched_kernel,"aw",@nobits
	.sectionflags	@""
	.align	4
.nv.shared.steel_gemm_strided_batched_kernel:
	.zero		9536


//--------------------- .nv.shared.steel_gemm_batched_kernel --------------------------
	.section	.nv.shared.steel_gemm_batched_kernel,"aw",@nobits
	.sectionflags	@""
	.align	4
.nv.shared.steel_gemm_batched_kernel:
	.zero		9536


//--------------------- .nv.constant0.steel_gemm_ragged_kernel --------------------------
	.section	.nv.constant0.steel_gemm_ragged_kernel,"a",@progbits
	.sectionflags	@""
	.align	4
.nv.constant0.steel_gemm_ragged_kernel:
	.zero		948


//--------------------- .nv.constant0.steel_gemm_segmented_reduce_kernel --------------------------
	.section	.nv.constant0.steel_gemm_segmented_reduce_kernel,"a",@progbits
	.sectionflags	@""
	.align	4
.nv.constant0.steel_gemm_segmented_reduce_kernel:
	.zero		948


//--------------------- .nv.constant0.steel_gemm_grouped_kernel --------------------------
	.section	.nv.constant0.steel_gemm_grouped_kernel,"a",@progbits
	.sectionflags	@""
	.align	4
.nv.constant0.steel_gemm_grouped_kernel:
	.zero		980


//--------------------- .nv.constant0.steel_gemm_variable_batched_kernel --------------------------
	.section	.nv.constant0.steel_gemm_variable_batched_kernel,"a",@progbits
	.sectionflags	@""
	.align	4
.nv.constant0.steel_gemm_variable_batched_kernel:
	.zero		956


//--------------------- .nv.constant0.steel_gemm_strided_batched_kernel --------------------------
	.section	.nv.constant0.steel_gemm_strided_batched_kernel,"a",@progbits
	.sectionflags	@""
	.align	4
.nv.constant0.steel_gemm_strided_batched_kernel:
	.zero		968


//--------------------- .nv.constant0.steel_gemm_batched_kernel --------------------------
	.section	.nv.constant0.steel_gemm_batched_kernel,"a",@progbits
	.sectionflags	@""
	.align	4
.nv.constant0.steel_gemm_batched_kernel:
	.zero		944


//--------------------- SYMBOLS --------------------------

	.type		.nv.reservedSmem.offset0,@object
	.size		.nv.reservedSmem.offset0,0x4
	.type		.nv.reservedSmem.cap,@object
	.size		.nv.reservedSmem.cap,0x4
